//
// Generated by NVIDIA NVVM Compiler
//
// Compiler Build ID: CL-36424714
// Cuda compilation tools, release 13.0, V13.0.88
// Based on NVVM 20.0.0
//

.version 9.0
.target sm_100
.address_size 64

	// .globl	_Z14cenergy_kernelPf4dim3ffi
.const .align 4 .b8 CONST_ATOMINFO[512];

.visible .entry _Z14cenergy_kernelPf4dim3ffi(
	.param .u64 .ptr .align 1 _Z14cenergy_kernelPf4dim3ffi_param_0,
	.param .align 4 .b8 _Z14cenergy_kernelPf4dim3ffi_param_1[12],
	.param .f32 _Z14cenergy_kernelPf4dim3ffi_param_2,
	.param .f32 _Z14cenergy_kernelPf4dim3ffi_param_3,
	.param .u32 _Z14cenergy_kernelPf4dim3ffi_param_4
)
{
	.reg .pred 	%p<6>;
	.reg .b32 	%r<22>;
	.reg .b32 	%f<208>;
	.reg .b64 	%rd<17>;

	ld.param.u64 	%rd5, [_Z14cenergy_kernelPf4dim3ffi_param_0];
	ld.param.u32 	%r6, [_Z14cenergy_kernelPf4dim3ffi_param_1];
	ld.param.u32 	%r7, [_Z14cenergy_kernelPf4dim3ffi_param_1+4];
	ld.param.f32 	%f47, [_Z14cenergy_kernelPf4dim3ffi_param_2];
	ld.param.f32 	%f48, [_Z14cenergy_kernelPf4dim3ffi_param_3];
	ld.param.u32 	%r5, [_Z14cenergy_kernelPf4dim3ffi_param_4];
	mov.u32 	%r8, %ctaid.x;
	mov.u32 	%r9, %ntid.x;
	mov.u32 	%r10, %tid.x;
	mad.lo.s32 	%r11, %r8, %r9, %r10;
	mov.u32 	%r12, %ctaid.y;
	mov.u32 	%r13, %ntid.y;
	mov.u32 	%r14, %tid.y;
	mad.lo.s32 	%r15, %r12, %r13, %r14;
	div.rn.f32 	%f49, %f48, %f47;
	cvt.rzi.s32.f32 	%r16, %f49;
	mad.lo.s32 	%r17, %r16, %r7, %r15;
	mad.lo.s32 	%r1, %r17, %r6, %r11;
	cvt.rn.f32.s32 	%f50, %r11;
	mul.f32 	%f1, %f47, %f50;
	cvt.rn.f32.u32 	%f51, %r15;
	mul.f32 	%f2, %f47, %f51;
	mul.f32 	%f3, %f47, 0f41800000;
	setp.lt.s32 	%p1, %r5, 1;
	mov.f32 	%f201, 0f00000000;
	mov.f32 	%f202, %f201;
	mov.f32 	%f203, %f201;
	mov.f32 	%f204, %f201;
	mov.f32 	%f205, %f201;
	mov.f32 	%f206, %f201;
	mov.f32 	%f207, %f201;
	@%p1 bra 	$L__BB0_7;
	setp.eq.s32 	%p2, %r5, 1;
	mov.b64 	%rd16, 0;
	mov.f32 	%f207, 0f00000000;
	mov.f32 	%f206, %f207;
	mov.f32 	%f205, %f207;
	mov.f32 	%f204, %f207;
	mov.f32 	%f203, %f207;
	mov.f32 	%f202, %f207;
	mov.f32 	%f201, %f207;
	@%p2 bra 	$L__BB0_5;
	mov.u64 	%rd8, CONST_ATOMINFO;
	add.s64 	%rd15, %rd8, 16;
	and.b32  	%r18, %r5, 2147483646;
	neg.s32 	%r21, %r18;
	mov.f32 	%f207, 0f00000000;
$L__BB0_3:
	ld.const.f32 	%f55, [%rd15+-8];
	sub.f32 	%f56, %f2, %f55;
	ld.const.f32 	%f57, [%rd15+-4];
	fma.rn.f32 	%f58, %f56, %f56, %f57;
	ld.const.f32 	%f59, [%rd15+-12];
	sub.f32 	%f60, %f1, %f59;
	add.f32 	%f61, %f3, %f60;
	add.f32 	%f62, %f3, %f61;
	add.f32 	%f63, %f3, %f62;
	add.f32 	%f64, %f3, %f63;
	add.f32 	%f65, %f3, %f64;
	add.f32 	%f66, %f3, %f65;
	ld.const.f32 	%f67, [%rd15+-16];
	fma.rn.f32 	%f68, %f60, %f60, %f58;
	sqrt.rn.f32 	%f69, %f68;
	div.rn.f32 	%f70, %f67, %f69;
	add.f32 	%f71, %f201, %f70;
	fma.rn.f32 	%f72, %f61, %f61, %f58;
	sqrt.rn.f32 	%f73, %f72;
	div.rn.f32 	%f74, %f67, %f73;
	add.f32 	%f75, %f202, %f74;
	fma.rn.f32 	%f76, %f62, %f62, %f58;
	sqrt.rn.f32 	%f77, %f76;
	div.rn.f32 	%f78, %f67, %f77;
	add.f32 	%f79, %f203, %f78;
	fma.rn.f32 	%f80, %f63, %f63, %f58;
	sqrt.rn.f32 	%f81, %f80;
	div.rn.f32 	%f82, %f67, %f81;
	add.f32 	%f83, %f204, %f82;
	fma.rn.f32 	%f84, %f64, %f64, %f58;
	sqrt.rn.f32 	%f85, %f84;
	div.rn.f32 	%f86, %f67, %f85;
	add.f32 	%f87, %f205, %f86;
	fma.rn.f32 	%f88, %f65, %f65, %f58;
	sqrt.rn.f32 	%f89, %f88;
	div.rn.f32 	%f90, %f67, %f89;
	add.f32 	%f91, %f206, %f90;
	fma.rn.f32 	%f92, %f66, %f66, %f58;
	sqrt.rn.f32 	%f93, %f92;
	div.rn.f32 	%f94, %f67, %f93;
	add.f32 	%f95, %f207, %f94;
	ld.const.f32 	%f96, [%rd15+8];
	sub.f32 	%f97, %f2, %f96;
	ld.const.f32 	%f98, [%rd15+12];
	fma.rn.f32 	%f99, %f97, %f97, %f98;
	ld.const.f32 	%f100, [%rd15+4];
	sub.f32 	%f101, %f1, %f100;
	add.f32 	%f102, %f3, %f101;
	add.f32 	%f103, %f3, %f102;
	add.f32 	%f104, %f3, %f103;
	add.f32 	%f105, %f3, %f104;
	add.f32 	%f106, %f3, %f105;
	add.f32 	%f107, %f3, %f106;
	ld.const.f32 	%f108, [%rd15];
	fma.rn.f32 	%f109, %f101, %f101, %f99;
	sqrt.rn.f32 	%f110, %f109;
	div.rn.f32 	%f111, %f108, %f110;
	add.f32 	%f201, %f71, %f111;
	fma.rn.f32 	%f112, %f102, %f102, %f99;
	sqrt.rn.f32 	%f113, %f112;
	div.rn.f32 	%f114, %f108, %f113;
	add.f32 	%f202, %f75, %f114;
	fma.rn.f32 	%f115, %f103, %f103, %f99;
	sqrt.rn.f32 	%f116, %f115;
	div.rn.f32 	%f117, %f108, %f116;
	add.f32 	%f203, %f79, %f117;
	fma.rn.f32 	%f118, %f104, %f104, %f99;
	sqrt.rn.f32 	%f119, %f118;
	div.rn.f32 	%f120, %f108, %f119;
	add.f32 	%f204, %f83, %f120;
	fma.rn.f32 	%f121, %f105, %f105, %f99;
	sqrt.rn.f32 	%f122, %f121;
	div.rn.f32 	%f123, %f108, %f122;
	add.f32 	%f205, %f87, %f123;
	fma.rn.f32 	%f124, %f106, %f106, %f99;
	sqrt.rn.f32 	%f125, %f124;
	div.rn.f32 	%f126, %f108, %f125;
	add.f32 	%f206, %f91, %f126;
	fma.rn.f32 	%f127, %f107, %f107, %f99;
	sqrt.rn.f32 	%f128, %f127;
	div.rn.f32 	%f129, %f108, %f128;
	add.f32 	%f207, %f95, %f129;
	add.s32 	%r21, %r21, 2;
	add.s64 	%rd15, %rd15, 32;
	setp.ne.s32 	%p3, %r21, 0;
	@%p3 bra 	$L__BB0_3;
	cvt.u64.u32 	%rd16, %r18;
$L__BB0_5:
	and.b32  	%r20, %r5, 1;
	setp.eq.b32 	%p4, %r20, 1;
	not.pred 	%p5, %p4;
	@%p5 bra 	$L__BB0_7;
	shl.b64 	%rd9, %rd16, 4;
	mov.u64 	%rd10, CONST_ATOMINFO;
	add.s64 	%rd11, %rd10, %rd9;
	ld.const.f32 	%f130, [%rd11+8];
	sub.f32 	%f131, %f2, %f130;
	ld.const.f32 	%f132, [%rd11+12];
	fma.rn.f32 	%f133, %f131, %f131, %f132;
	ld.const.f32 	%f134, [%rd11+4];
	sub.f32 	%f135, %f1, %f134;
	add.f32 	%f136, %f3, %f135;
	add.f32 	%f137, %f3, %f136;
	add.f32 	%f138, %f3, %f137;
	add.f32 	%f139, %f3, %f138;
	add.f32 	%f140, %f3, %f139;
	add.f32 	%f141, %f3, %f140;
	ld.const.f32 	%f142, [%rd11];
	fma.rn.f32 	%f143, %f135, %f135, %f133;
	sqrt.rn.f32 	%f144, %f143;
	div.rn.f32 	%f145, %f142, %f144;
	add.f32 	%f201, %f201, %f145;
	fma.rn.f32 	%f146, %f136, %f136, %f133;
	sqrt.rn.f32 	%f147, %f146;
	div.rn.f32 	%f148, %f142, %f147;
	add.f32 	%f202, %f202, %f148;
	fma.rn.f32 	%f149, %f137, %f137, %f133;
	sqrt.rn.f32 	%f150, %f149;
	div.rn.f32 	%f151, %f142, %f150;
	add.f32 	%f203, %f203, %f151;
	fma.rn.f32 	%f152, %f138, %f138, %f133;
	sqrt.rn.f32 	%f153, %f152;
	div.rn.f32 	%f154, %f142, %f153;
	add.f32 	%f204, %f204, %f154;
	fma.rn.f32 	%f155, %f139, %f139, %f133;
	sqrt.rn.f32 	%f156, %f155;
	div.rn.f32 	%f157, %f142, %f156;
	add.f32 	%f205, %f205, %f157;
	fma.rn.f32 	%f158, %f140, %f140, %f133;
	sqrt.rn.f32 	%f159, %f158;
	div.rn.f32 	%f160, %f142, %f159;
	add.f32 	%f206, %f206, %f160;
	fma.rn.f32 	%f161, %f141, %f141, %f133;
	sqrt.rn.f32 	%f162, %f161;
	div.rn.f32 	%f163, %f142, %f162;
	add.f32 	%f207, %f207, %f163;
$L__BB0_7:
	cvta.to.global.u64 	%rd12, %rd5;
	mul.wide.s32 	%rd13, %r1, 4;
	add.s64 	%rd14, %rd12, %rd13;
	ld.global.f32 	%f164, [%rd14];
	add.f32 	%f165, %f201, %f164;
	st.global.f32 	[%rd14], %f165;
	ld.global.f32 	%f166, [%rd14+64];
	add.f32 	%f167, %f201, %f166;
	st.global.f32 	[%rd14+64], %f167;
	ld.global.f32 	%f168, [%rd14+128];
	add.f32 	%f169, %f202, %f168;
	st.global.f32 	[%rd14+128], %f169;
	ld.global.f32 	%f170, [%rd14+192];
	add.f32 	%f171, %f203, %f170;
	st.global.f32 	[%rd14+192], %f171;
	ld.global.f32 	%f172, [%rd14+256];
	add.f32 	%f173, %f204, %f172;
	st.global.f32 	[%rd14+256], %f173;
	ld.global.f32 	%f174, [%rd14+320];
	add.f32 	%f175, %f205, %f174;
	st.global.f32 	[%rd14+320], %f175;
	ld.global.f32 	%f176, [%rd14+384];
	add.f32 	%f177, %f206, %f176;
	st.global.f32 	[%rd14+384], %f177;
	ld.global.f32 	%f178, [%rd14+448];
	add.f32 	%f179, %f207, %f178;
	st.global.f32 	[%rd14+448], %f179;
	ret;

}


// ===== COMPILED SASS (sm_100) =====

	.target	sm_100

	.elftype	@"ET_EXEC"


//--------------------- .note.nv.tkinfo           --------------------------
	.section	.note.nv.tkinfo,"",@"SHT_NOTE"
	.sectionflags	@"SHF_NOTE_NV_TKINFO"
	.tkinfo
        /*0018*/ 	.word	0x00000002
        /*0030*/ 	.string	""
        /*0030*/ 	.string	"ptxas"
        /*0030*/ 	.string	"Cuda compilation tools, release 13.0, V13.0.88"
        /*0030*/ 	.string	"Build cuda_13.0.r13.0/compiler.36424714_0"
        /*0030*/ 	.string	"-arch sm_100 -m 64 "



//--------------------- .note.nv.cuinfo           --------------------------
	.section	.note.nv.cuinfo,"",@"SHT_NOTE"
	.sectionflags	@"SHF_NOTE_NV_CUINFO"
        /*0018*/ 	.short	0x0002
        /*001a*/ 	.short	0x0064
        /*001c*/ 	.short	0x0082
	.zero		2


//--------------------- .nv.info                  --------------------------
	.section	.nv.info,"",@"SHT_CUDA_INFO"
	.align	4


	//----- nvinfo : EIATTR_REGCOUNT
	.align		4
        /*0000*/ 	.byte	0x04, 0x2f
        /*0002*/ 	.short	(.L_2 - .L_1)
	.align		4
.L_1:
        /*0004*/ 	.word	index@(_Z14cenergy_kernelPf4dim3ffi)
        /*0008*/ 	.word	0x00000020


	//----- nvinfo : EIATTR_FRAME_SIZE
	.align		4
.L_2:
        /*000c*/ 	.byte	0x04, 0x11
        /*000e*/ 	.short	(.L_4 - .L_3)
	.align		4
.L_3:
        /*0010*/ 	.word	index@($__internal_1_$__cuda_sm3x_div_rn_noftz_f32_slowpath)
        /*0014*/ 	.word	0x00000000


	//----- nvinfo : EIATTR_FRAME_SIZE
	.align		4
.L_4:
        /*0018*/ 	.byte	0x04, 0x11
        /*001a*/ 	.short	(.L_6 - .L_5)
	.align		4
.L_5:
        /*001c*/ 	.word	index@($__internal_0_$__cuda_sm20_sqrt_rn_f32_slowpath)
        /*0020*/ 	.word	0x00000000


	//----- nvinfo : EIATTR_FRAME_SIZE
	.align		4
.L_6:
        /*0024*/ 	.byte	0x04, 0x11
        /*0026*/ 	.short	(.L_8 - .L_7)
	.align		4
.L_7:
        /*0028*/ 	.word	index@(_Z14cenergy_kernelPf4dim3ffi)
        /*002c*/ 	.word	0x00000000


	//----- nvinfo : EIATTR_MIN_STACK_SIZE
	.align		4
.L_8:
        /*0030*/ 	.byte	0x04, 0x12
        /*0032*/ 	.short	(.L_10 - .L_9)
	.align		4
.L_9:
        /*0034*/ 	.word	index@(_Z14cenergy_kernelPf4dim3ffi)
        /*0038*/ 	.word	0x00000000
.L_10:


//--------------------- .nv.compat                --------------------------
	.section	.nv.compat,"",@"SHT_CUDA_COMPAT_INFO"
	.align	4
        /*0000*/ 	.byte	0x02, 0x09, 0x00, 0x00, 0x02, 0x02, 0x01, 0x00, 0x02, 0x05, 0x05, 0x00, 0x03, 0x07, 0x01, 0x01
        /*0010*/ 	.byte	0x02, 0x03, 0x00, 0x00, 0x02, 0x06, 0x01, 0x00, 0x04, 0x0b, 0x08, 0x00, 0x01, 0x00, 0x00, 0x00
        /*0020*/ 	.byte	0x00, 0x00, 0x00, 0x00


//--------------------- .nv.info._Z14cenergy_kernelPf4dim3ffi --------------------------
	.section	.nv.info._Z14cenergy_kernelPf4dim3ffi,"",@"SHT_CUDA_INFO"
	.sectionflags	@""
	.align	4


	//----- nvinfo : EIATTR_CUDA_API_VERSION
	.align		4
        /*0000*/ 	.byte	0x04, 0x37
        /*0002*/ 	.short	(.L_12 - .L_11)
.L_11:
        /*0004*/ 	.word	0x00000082


	//----- nvinfo : EIATTR_KPARAM_INFO
	.align		4
.L_12:
        /*0008*/ 	.byte	0x04, 0x17
        /*000a*/ 	.short	(.L_14 - .L_13)
.L_13:
        /*000c*/ 	.word	0x00000000
        /*0010*/ 	.short	0x0004
        /*0012*/ 	.short	0x001c
        /*0014*/ 	.byte	0x00, 0xf0, 0x11, 0x00


	//----- nvinfo : EIATTR_KPARAM_INFO
	.align		4
.L_14:
        /*0018*/ 	.byte	0x04, 0x17
        /*001a*/ 	.short	(.L_16 - .L_15)
.L_15:
        /*001c*/ 	.word	0x00000000
        /*0020*/ 	.short	0x0003
        /*0022*/ 	.short	0x0018
        /*0024*/ 	.byte	0x00, 0xf0, 0x11, 0x00


	//----- nvinfo : EIATTR_KPARAM_INFO
	.align		4
.L_16:
        /*0028*/ 	.byte	0x04, 0x17
        /*002a*/ 	.short	(.L_18 - .L_17)
.L_17:
        /*002c*/ 	.word	0x00000000
        /*0030*/ 	.short	0x0002
        /*0032*/ 	.short	0x0014
        /*0034*/ 	.byte	0x00, 0xf0, 0x11, 0x00


	//----- nvinfo : EIATTR_KPARAM_INFO
	.align		4
.L_18:
        /*0038*/ 	.byte	0x04, 0x17
        /*003a*/ 	.short	(.L_20 - .L_19)
.L_19:
        /*003c*/ 	.word	0x00000000
        /*0040*/ 	.short	0x0001
        /*0042*/ 	.short	0x0008
        /*0044*/ 	.byte	0x00, 0xf0, 0x31, 0x00


	//----- nvinfo : EIATTR_KPARAM_INFO
	.align		4
.L_20:
        /*0048*/ 	.byte	0x04, 0x17
        /*004a*/ 	.short	(.L_22 - .L_21)
.L_21:
        /*004c*/ 	.word	0x00000000
        /*0050*/ 	.short	0x0000
        /*0052*/ 	.short	0x0000
        /*0054*/ 	.byte	0x00, 0xf5, 0x21, 0x00


	//----- nvinfo : EIATTR_SPARSE_MMA_MASK
	.align		4
.L_22:
        /*0058*/ 	.byte	0x03, 0x50
        /*005a*/ 	.short	0x0000


	//----- nvinfo : EIATTR_MAXREG_COUNT
	.align		4
        /*005c*/ 	.byte	0x03, 0x1b
        /*005e*/ 	.short	0x00ff


	//----- nvinfo : EIATTR_MERCURY_ISA_VERSION
	.align		4
        /*0060*/ 	.byte	0x03, 0x5f
        /*0062*/ 	.short	0x0101


	//----- nvinfo : EIATTR_VRC_CTA_INIT_COUNT
	.align		4
        /*0064*/ 	.byte	0x02, 0x4a
	.zero		1
	.zero		1


	//----- nvinfo : EIATTR_EXIT_INSTR_OFFSETS
	.align		4
        /*0068*/ 	.byte	0x04, 0x1c
        /*006a*/ 	.short	(.L_24 - .L_23)


	//   ....[0]....
.L_23:
        /*006c*/ 	.word	0x00002f20


	//----- nvinfo : EIATTR_CRS_STACK_SIZE
	.align		4
.L_24:
        /*0070*/ 	.byte	0x04, 0x1e
        /*0072*/ 	.short	(.L_26 - .L_25)
.L_25:
        /*0074*/ 	.word	0x00000000


	//----- nvinfo : EIATTR_CBANK_PARAM_SIZE
	.align		4
.L_26:
        /*0078*/ 	.byte	0x03, 0x19
        /*007a*/ 	.short	0x0020


	//----- nvinfo : EIATTR_PARAM_CBANK
	.align		4
        /*007c*/ 	.byte	0x04, 0x0a
        /*007e*/ 	.short	(.L_28 - .L_27)
	.align		4
.L_27:
        /*0080*/ 	.word	index@(.nv.constant0._Z14cenergy_kernelPf4dim3ffi)
        /*0084*/ 	.short	0x0380
        /*0086*/ 	.short	0x0020


	//----- nvinfo : EIATTR_SW_WAR
	.align		4
.L_28:
        /*0088*/ 	.byte	0x04, 0x36
        /*008a*/ 	.short	(.L_30 - .L_29)
.L_29:
        /*008c*/ 	.word	0x00000008
.L_30:


//--------------------- .nv.callgraph             --------------------------
	.section	.nv.callgraph,"",@"SHT_CUDA_CALLGRAPH"
	.align	4
	.sectionentsize	8
	.align		4
        /*0000*/ 	.word	0x00000000
	.align		4
        /*0004*/ 	.word	0xffffffff
	.align		4
        /*0008*/ 	.word	0x00000000
	.align		4
        /*000c*/ 	.word	0xfffffffe
	.align		4
        /*0010*/ 	.word	0x00000000
	.align		4
        /*0014*/ 	.word	0xfffffffd
	.align		4
        /*0018*/ 	.word	0x00000000
	.align		4
        /*001c*/ 	.word	0xfffffffc


//--------------------- .nv.constant3             --------------------------
	.section	.nv.constant3,"a",@progbits
	.align	4
.nv.constant3:
	.type		CONST_ATOMINFO,@object
	.size		CONST_ATOMINFO,(.L_0 - CONST_ATOMINFO)
CONST_ATOMINFO:
	.zero		512
.L_0:


//--------------------- .text._Z14cenergy_kernelPf4dim3ffi --------------------------
	.section	.text._Z14cenergy_kernelPf4dim3ffi,"ax",@progbits
	.align	128
        .global         _Z14cenergy_kernelPf4dim3ffi
        .type           _Z14cenergy_kernelPf4dim3ffi,@function
        .size           _Z14cenergy_kernelPf4dim3ffi,(.L_x_123 - _Z14cenergy_kernelPf4dim3ffi)
        .other          _Z14cenergy_kernelPf4dim3ffi,@"STO_CUDA_ENTRY STV_DEFAULT"
_Z14cenergy_kernelPf4dim3ffi:
.text._Z14cenergy_kernelPf4dim3ffi:
[----:B------:R-:W-:Y:S08]  /*0000*/  LDC R1, c[0x0][0x37c] ;  /* 0x0000df00ff017b82 */ /* 0x000ff00000000800 */
[----:B------:R-:W0:Y:S01]  /*0010*/  LDC R8, c[0x0][0x394] ;  /* 0x0000e500ff087b82 */ /* 0x000e220000000800 */
[----:B------:R-:W1:Y:S01]  /*0020*/  LDCU UR6, c[0x0][0x398] ;  /* 0x00007300ff0677ac */ /* 0x000e620008000800 */
[----:B------:R-:W2:Y:S01]  /*0030*/  S2R R5, SR_TID.X ;  /* 0x0000000000057919 */ /* 0x000ea20000002100 */
[----:B------:R-:W3:Y:S05]  /*0040*/  S2R R9, SR_TID.Y ;  /* 0x0000000000097919 */ /* 0x000eea0000002200 */
[----:B------:R-:W2:Y:S08]  /*0050*/  S2UR UR4, SR_CTAID.X ;  /* 0x00000000000479c3 */ /* 0x000eb00000002500 */
[----:B------:R-:W2:Y:S01]  /*0060*/  LDC R4, c[0x0][0x360] ;  /* 0x0000d800ff047b82 */ /* 0x000ea20000000800 */
[----:B-1----:R-:W-:Y:S01]  /*0070*/  MOV R11, UR6 ;  /* 0x00000006000b7c02 */ /* 0x002fe20008000f00 */
[----:B0-----:R-:W0:Y:S06]  /*0080*/  MUFU.RCP R0, R8 ;  /* 0x0000000800007308 */ /* 0x001e2c0000001000 */
[----:B------:R-:W3:Y:S02]  /*0090*/  S2UR UR5, SR_CTAID.Y ;  /* 0x00000000000579c3 */ /* 0x000ee40000002600 */
[----:B------:R-:W1:Y:S06]  /*00a0*/  FCHK P0, R11, R8 ;  /* 0x000000080b007302 */ /* 0x000e6c0000000000 */
[----:B------:R-:W3:Y:S01]  /*00b0*/  LDC R6, c[0x0][0x364] ;  /* 0x0000d900ff067b82 */ /* 0x000ee20000000800 */
[----:B0-----:R-:W-:-:S04]  /*00c0*/  FFMA R3, R0, -R8, 1 ;  /* 0x3f80000000037423 */ /* 0x001fc80000000808 */
[----:B------:R-:W-:Y:S01]  /*00d0*/  FFMA R0, R0, R3, R0 ;  /* 0x0000000300007223 */ /* 0x000fe20000000000 */
[----:B--2---:R-:W-:-:S03]  /*00e0*/  IMAD R3, R4, UR4, R5 ;  /* 0x0000000404037c24 */ /* 0x004fc6000f8e0205 */
[----:B------:R-:W-:-:S04]  /*00f0*/  FFMA R7, R0, UR6, RZ ;  /* 0x0000000600077c23 */ /* 0x000fc800080000ff */
[----:B------:R-:W-:Y:S01]  /*0100*/  FFMA R2, R7, -R8, UR6 ;  /* 0x0000000607027e23 */ /* 0x000fe20008000808 */
[----:B---3--:R-:W-:-:S03]  /*0110*/  IMAD R5, R6, UR5, R9 ;  /* 0x0000000506057c24 */ /* 0x008fc6000f8e0209 */
[----:B------:R-:W-:Y:S01]  /*0120*/  FFMA R0, R0, R2, R7 ;  /* 0x0000000200007223 */ /* 0x000fe20000000007 */
[----:B-1----:R-:W-:Y:S06]  /*0130*/  @!P0 BRA `(.L_x_0) ;  /* 0x0000000000188947 */ /* 0x002fec0003800000 */
[----:B------:R-:W0:Y:S01]  /*0140*/  LDCU UR4, c[0x0][0x398] ;  /* 0x00007300ff0477ac */ /* 0x000e220008000800 */
[----:B------:R-:W-:Y:S01]  /*0150*/  MOV R4, 0x1a0 ;  /* 0x000001a000047802 */ /* 0x000fe20000000f00 */
[----:B------:R-:W1:Y:S01]  /*0160*/  LDCU UR5, c[0x0][0x394] ;  /* 0x00007280ff0577ac */ /* 0x000e620008000800 */
[----:B0-----:R-:W-:Y:S02]  /*0170*/  MOV R21, UR4 ;  /* 0x0000000400157c02 */ /* 0x001fe40008000f00 */
[----:B-1----:R-:W-:-:S07]  /*0180*/  MOV R19, UR5 ;  /* 0x0000000500137c02 */ /* 0x002fce0008000f00 */
[----:B------:R-:W-:Y:S05]  /*0190*/  CALL.REL.NOINC `($__internal_1_$__cuda_sm3x_div_rn_noftz_f32_slowpath) ;  /* 0x0000002c00bc7944 */ /* 0x000fea0003c00000 */
.L_x_0:
[----:B------:R-:W0:Y:S01]  /*01a0*/  LDCU UR5, c[0x0][0x39c] ;  /* 0x00007380ff0577ac */ /* 0x000e220008000800 */
[----:B------:R-:W1:Y:S01]  /*01b0*/  F2I.TRUNC.NTZ R0, R0 ;  /* 0x0000000000007305 */ /* 0x000e62000020f100 */
[----:B------:R-:W-:Y:S01]  /*01c0*/  HFMA2 R26, -RZ, RZ, 0, 0 ;  /* 0x00000000ff1a7431 */ /* 0x000fe200000001ff */
[----:B------:R-:W-:Y:S01]  /*01d0*/  MOV R25, RZ ;  /* 0x000000ff00197202 */ /* 0x000fe20000000f00 */
[----:B------:R-:W1:Y:S01]  /*01e0*/  LDCU.64 UR6, c[0x0][0x388] ;  /* 0x00007100ff0677ac */ /* 0x000e620008000a00 */
[----:B------:R-:W-:Y:S01]  /*01f0*/  HFMA2 R7, -RZ, RZ, 0, 0 ;  /* 0x00000000ff077431 */ /* 0x000fe200000001ff */
[----:B------:R-:W-:Y:S01]  /*0200*/  CS2R R8, SRZ ;  /* 0x0000000000087805 */ /* 0x000fe2000001ff00 */
[----:B------:R-:W-:Y:S01]  /*0210*/  HFMA2 R23, -RZ, RZ, 0, 0 ;  /* 0x00000000ff177431 */ /* 0x000fe200000001ff */
[----:B------:R-:W-:Y:S01]  /*0220*/  MOV R10, RZ ;  /* 0x000000ff000a7202 */ /* 0x000fe20000000f00 */
[----:B------:R-:W2:Y:S01]  /*0230*/  LDCU.64 UR10, c[0x0][0x358] ;  /* 0x00006b00ff0a77ac */ /* 0x000ea20008000a00 */
[----:B0-----:R-:W-:Y:S01]  /*0240*/  UISETP.GE.AND UP0, UPT, UR5, 0x1, UPT ;  /* 0x000000010500788c */ /* 0x001fe2000bf06270 */
[----:B-1----:R-:W-:-:S04]  /*0250*/  IMAD R2, R0, UR7, R5 ;  /* 0x0000000700027c24 */ /* 0x002fc8000f8e0205 */
[----:B------:R-:W-:-:S04]  /*0260*/  IMAD R2, R2, UR6, R3 ;  /* 0x0000000602027c24 */ /* 0x000fc8000f8e0203 */
[----:B--2---:R-:W-:Y:S05]  /*0270*/  BRA.U !UP0, `(.L_x_1) ;  /* 0x0000002908c07547 */ /* 0x004fea000b800000 */
[----:B------:R-:W-:Y:S01]  /*0280*/  UISETP.NE.AND UP0, UPT, UR5, 0x1, UPT ;  /* 0x000000010500788c */ /* 0x000fe2000bf05270 */
[----:B------:R-:W-:Y:S02]  /*0290*/  I2FP.F32.S32 R3, R3 ;  /* 0x0000000300037245 */ /* 0x000fe40000201400 */
[----:B------:R-:W-:Y:S02]  /*02a0*/  CS2R R8, SRZ ;  /* 0x0000000000087805 */ /* 0x000fe4000001ff00 */
[----:B------:R-:W-:Y:S01]  /*02b0*/  I2FP.F32.U32 R5, R5 ;  /* 0x0000000500057245 */ /* 0x000fe20000201000 */
[----:B------:R-:W-:Y:S01]  /*02c0*/  UMOV UR4, URZ ;  /* 0x000000ff00047c82 */ /* 0x000fe20008000000 */
[----:B------:R-:W-:Y:S02]  /*02d0*/  MOV R23, RZ ;  /* 0x000000ff00177202 */ /* 0x000fe40000000f00 */
[----:B------:R-:W-:Y:S02]  /*02e0*/  MOV R10, RZ ;  /* 0x000000ff000a7202 */ /* 0x000fe40000000f00 */
[----:B------:R-:W-:-:S02]  /*02f0*/  MOV R7, RZ ;  /* 0x000000ff00077202 */ /* 0x000fc40000000f00 */
[----:B------:R-:W-:Y:S02]  /*0300*/  MOV R25, RZ ;  /* 0x000000ff00197202 */ /* 0x000fe40000000f00 */
[----:B------:R-:W-:Y:S01]  /*0310*/  MOV R26, RZ ;  /* 0x000000ff001a7202 */ /* 0x000fe20000000f00 */
[----:B------:R-:W-:Y:S06]  /*0320*/  BRA.U !UP0, `(.L_x_2) ;  /* 0x0000001d080c7547 */ /* 0x000fec000b800000 */
[----:B------:R-:W0:Y:S01]  /*0330*/  LDC R6, c[0x0][0x394] ;  /* 0x0000e500ff067b82 */ /* 0x000e220000000800 */
[----:B------:R-:W-:Y:S01]  /*0340*/  ULOP3.LUT UR4, UR5, 0x7ffffffe, URZ, 0xc0, !UPT ;  /* 0x7ffffffe05047892 */ /* 0x000fe2000f8ec0ff */
[----:B------:R-:W-:Y:S01]  /*0350*/  MOV R23, RZ ;  /* 0x000000ff00177202 */ /* 0x000fe20000000f00 */
[----:B------:R-:W-:Y:S02]  /*0360*/  UMOV UR8, 0x10 ;  /* 0x0000001000087882 */ /* 0x000fe40000000000 */
[----:B------:R-:W-:-:S12]  /*0370*/  UIADD3 UR5, UPT, UPT, -UR4, URZ, URZ ;  /* 0x000000ff04057290 */ /* 0x000fd8000fffe1ff */
.L_x_73:
[----:B------:R-:W0:Y:S01]  /*0380*/  LDCU.64 UR6, c[0x3][UR8+-0x8] ;  /* 0x00ffff00080677ac */ /* 0x000e220008000a00 */
[----:B------:R-:W-:Y:S01]  /*0390*/  BSSY.RECONVERGENT B0, `(.L_x_3) ;  /* 0x000001a000007945 */ /* 0x000fe20003800200 */
[----:B------:R-:W1:Y:S01]  /*03a0*/  LDCU.64 UR12, c[0x3][UR8+-0x10] ;  /* 0x00fffe00080c77ac */ /* 0x000e620008000a00 */
[----:B------:R-:W-:-:S04]  /*03b0*/  UIADD3 UR5, UPT, UPT, UR5, 0x2, URZ ;  /* 0x0000000205057890 */ /* 0x000fc8000fffe0ff */
[----:B------:R-:W-:Y:S01]  /*03c0*/  UISETP.NE.AND UP0, UPT, UR5, URZ, UPT ;  /* 0x000000ff0500728c */ /* 0x000fe2000bf05270 */
[-C--:B0-----:R-:W-:Y:S01]  /*03d0*/  FFMA R12, R5, R6.reuse, -UR6 ;  /* 0x80000006050c7e23 */ /* 0x081fe20008000006 */
[----:B-1----:R-:W-:-:S03]  /*03e0*/  FFMA R11, R3, R6, -UR13 ;  /* 0x8000000d030b7e23 */ /* 0x002fc60008000006 */
[----:B------:R-:W-:Y:S01]  /*03f0*/  FFMA R12, R12, R12, UR7 ;  /* 0x000000070c0c7e23 */ /* 0x000fe2000800000c */
[----:B------:R-:W-:-:S03]  /*0400*/  FFMA R22, R6, 16, R11 ;  /* 0x4180000006167823 */ /* 0x000fc6000000000b */
[----:B------:R-:W-:Y:S01]  /*0410*/  FFMA R0, R11, R11, R12 ;  /* 0x0000000b0b007223 */ /* 0x000fe2000000000c */
[----:B------:R-:W-:-:S03]  /*0420*/  FFMA R16, R6, 16, R22 ;  /* 0x4180000006107823 */ /* 0x000fc60000000016 */
[----:B------:R0:W1:Y:S01]  /*0430*/  MUFU.RSQ R13, R0 ;  /* 0x00000000000d7308 */ /* 0x0000620000001400 */
[----:B------:R-:W-:Y:S01]  /*0440*/  IADD3 R4, PT, PT, R0, -0xd000000, RZ ;  /* 0xf300000000047810 */ /* 0x000fe20007ffe0ff */
[----:B------:R-:W-:-:S03]  /*0450*/  FFMA R14, R6, 16, R16 ;  /* 0x41800000060e7823 */ /* 0x000fc60000000010 */
[----:B------:R-:W-:Y:S01]  /*0460*/  ISETP.GT.U32.AND P0, PT, R4, 0x727fffff, PT ;  /* 0x727fffff0400780c */ /* 0x000fe20003f04070 */
[----:B------:R-:W-:-:S04]  /*0470*/  FFMA R29, R6, 16, R14 ;  /* 0x41800000061d7823 */ /* 0x000fc8000000000e */
[----:B------:R-:W-:-:S04]  /*0480*/  FFMA R27, R6, 16, R29 ;  /* 0x41800000061b7823 */ /* 0x000fc8000000001d */
[----:B------:R-:W-:-:S04]  /*0490*/  FFMA R11, R6, 16, R27 ;  /* 0x41800000060b7823 */ /* 0x000fc8000000001b */
[----:B01----:R-:W-:Y:S05]  /*04a0*/  @!P0 BRA `(.L_x_4) ;  /* 0x0000000000108947 */ /* 0x003fea0003800000 */
[----:B------:R-:W-:Y:S02]  /*04b0*/  MOV R4, R0 ;  /* 0x0000000000047202 */ /* 0x000fe40000000f00 */
[----:B------:R-:W-:-:S07]  /*04c0*/  MOV R0, 0x4e0 ;  /* 0x000004e000007802 */ /* 0x000fce0000000f00 */
[----:B------:R-:W-:Y:S05]  /*04d0*/  CALL.REL.NOINC `($__internal_0_$__cuda_sm20_sqrt_rn_f32_slowpath) ;  /* 0x0000002800947944 */ /* 0x000fea0003c00000 */
[----:B------:R-:W-:Y:S05]  /*04e0*/  BRA `(.L_x_5) ;  /* 0x0000000000107947 */ /* 0x000fea0003800000 */
.L_x_4:
[----:B------:R-:W-:Y:S01]  /*04f0*/  FMUL.FTZ R19, R0, R13 ;  /* 0x0000000d00137220 */ /* 0x000fe20000410000 */
[----:B------:R-:W-:-:S03]  /*0500*/  FMUL.FTZ R4, R13, 0.5 ;  /* 0x3f0000000d047820 */ /* 0x000fc60000410000 */
[----:B------:R-:W-:-:S04]  /*0510*/  FFMA R0, -R19, R19, R0 ;  /* 0x0000001313007223 */ /* 0x000fc80000000100 */
[----:B------:R-:W-:-:S07]  /*0520*/  FFMA R19, R0, R4, R19 ;  /* 0x0000000400137223 */ /* 0x000fce0000000013 */
.L_x_5:
[----:B------:R-:W-:Y:S05]  /*0530*/  BSYNC.RECONVERGENT B0 ;  /* 0x0000000000007941 */ /* 0x000fea0003800200 */
.L_x_3:
[----:B------:R-:W0:Y:S01]  /*0540*/  MUFU.RCP R0, R19 ;  /* 0x0000001300007308 */ /* 0x000e220000001000 */
[----:B------:R-:W-:Y:S01]  /*0550*/  MOV R18, UR12 ;  /* 0x0000000c00127c02 */ /* 0x000fe20008000f00 */
[----:B------:R-:W-:Y:S06]  /*0560*/  BSSY.RECONVERGENT B2, `(.L_x_6) ;  /* 0x000000b000027945 */ /* 0x000fec0003800200 */
[----:B------:R-:W1:Y:S01]  /*0570*/  FCHK P0, R18, R19 ;  /* 0x0000001312007302 */ /* 0x000e620000000000 */
[----:B0-----:R-:W-:-:S04]  /*0580*/  FFMA R13, R0, -R19, 1 ;  /* 0x3f800000000d7423 */ /* 0x001fc80000000813 */
[----:B------:R-:W-:-:S04]  /*0590*/  FFMA R0, R0, R13, R0 ;  /* 0x0000000d00007223 */ /* 0x000fc80000000000 */
[----:B------:R-:W-:-:S04]  /*05a0*/  FFMA R4, R0, UR12, RZ ;  /* 0x0000000c00047c23 */ /* 0x000fc800080000ff */
[----:B------:R-:W-:-:S04]  /*05b0*/  FFMA R13, R4, -R19, UR12 ;  /* 0x0000000c040d7e23 */ /* 0x000fc80008000813 */
[----:B------:R-:W-:Y:S01]  /*05c0*/  FFMA R0, R0, R13, R4 ;  /* 0x0000000d00007223 */ /* 0x000fe20000000004 */
[----:B-1----:R-:W-:Y:S06]  /*05d0*/  @!P0 BRA `(.L_x_7) ;  /* 0x00000000000c8947 */ /* 0x002fec0003800000 */
[----:B------:R-:W-:Y:S02]  /*05e0*/  MOV R21, UR12 ;  /* 0x0000000c00157c02 */ /* 0x000fe40008000f00 */
[----:B------:R-:W-:-:S07]  /*05f0*/  MOV R4, 0x610 ;  /* 0x0000061000047802 */ /* 0x000fce0000000f00 */
[----:B------:R-:W-:Y:S05]  /*0600*/  CALL.REL.NOINC `($__internal_1_$__cuda_sm3x_div_rn_noftz_f32_slowpath) ;  /* 0x0000002800a07944 */ /* 0x000fea0003c00000 */
.L_x_7:
[----:B------:R-:W-:Y:S05]  /*0610*/  BSYNC.RECONVERGENT B2 ;  /* 0x0000000000027941 */ /* 0x000fea0003800200 */
.L_x_6:
[----:B------:R-:W-:Y:S01]  /*0620*/  FFMA R22, R22, R22, R12 ;  /* 0x0000001616167223 */ /* 0x000fe2000000000c */
[----:B------:R-:W-:Y:S01]  /*0630*/  BSSY.RECONVERGENT B0, `(.L_x_8) ;  /* 0x000000e000007945 */ /* 0x000fe20003800200 */
[----:B------:R-:W-:Y:S02]  /*0640*/  FADD R26, R0, R26 ;  /* 0x0000001a001a7221 */ /* 0x000fe40000000000 */
[----:B------:R0:W1:Y:S01]  /*0650*/  MUFU.RSQ R13, R22 ;  /* 0x00000016000d7308 */ /* 0x0000620000001400 */
[----:B------:R-:W-:-:S04]  /*0660*/  IADD3 R4, PT, PT, R22, -0xd000000, RZ ;  /* 0xf300000016047810 */ /* 0x000fc80007ffe0ff */
[----:B------:R-:W-:-:S13]  /*0670*/  ISETP.GT.U32.AND P0, PT, R4, 0x727fffff, PT ;  /* 0x727fffff0400780c */ /* 0x000fda0003f04070 */
[----:B01----:R-:W-:Y:S05]  /*0680*/  @!P0 BRA `(.L_x_9) ;  /* 0x0000000000108947 */ /* 0x003fea0003800000 */
[----:B------:R-:W-:Y:S02]  /*0690*/  MOV R4, R22 ;  /* 0x0000001600047202 */ /* 0x000fe40000000f00 */
[----:B------:R-:W-:-:S07]  /*06a0*/  MOV R0, 0x6c0 ;  /* 0x000006c000007802 */ /* 0x000fce0000000f00 */
[----:B------:R-:W-:Y:S05]  /*06b0*/  CALL.REL.NOINC `($__internal_0_$__cuda_sm20_sqrt_rn_f32_slowpath) ;  /* 0x00000028001c7944 */ /* 0x000fea0003c00000 */
[----:B------:R-:W-:Y:S05]  /*06c0*/  BRA `(.L_x_10) ;  /* 0x0000000000107947 */ /* 0x000fea0003800000 */
.L_x_9:
[----:B------:R-:W-:Y:S01]  /*06d0*/  FMUL.FTZ R19, R22, R13 ;  /* 0x0000000d16137220 */ /* 0x000fe20000410000 */
[----:B------:R-:W-:-:S03]  /*06e0*/  FMUL.FTZ R4, R13, 0.5 ;  /* 0x3f0000000d047820 */ /* 0x000fc60000410000 */
[----:B------:R-:W-:-:S04]  /*06f0*/  FFMA R0, -R19, R19, R22 ;  /* 0x0000001313007223 */ /* 0x000fc80000000116 */
[----:B------:R-:W-:-:S07]  /*0700*/  FFMA R19, R0, R4, R19 ;  /* 0x0000000400137223 */ /* 0x000fce0000000013 */
.L_x_10:
[----:B------:R-:W-:Y:S05]  /*0710*/  BSYNC.RECONVERGENT B0 ;  /* 0x0000000000007941 */ /* 0x000fea0003800200 */
.L_x_8:
        /* <DEDUP_REMOVED lines=13> */
.L_x_12:
[----:B------:R-:W-:Y:S05]  /*07f0*/  BSYNC.RECONVERGENT B2 ;  /* 0x0000000000027941 */ /* 0x000fea0003800200 */
.L_x_11:
        /* <DEDUP_REMOVED lines=11> */
.L_x_14:
[----:B------:R-:W-:Y:S01]  /*08b0*/  FMUL.FTZ R19, R16, R13 ;  /* 0x0000000d10137220 */ /* 0x000fe20000410000 */
[----:B------:R-:W-:-:S03]  /*08c0*/  FMUL.FTZ R4, R13, 0.5 ;  /* 0x3f0000000d047820 */ /* 0x000fc60000410000 */
[----:B------:R-:W-:-:S04]  /*08d0*/  FFMA R0, -R19, R19, R16 ;  /* 0x0000001313007223 */ /* 0x000fc80000000110 */
[----:B------:R-:W-:-:S07]  /*08e0*/  FFMA R19, R0, R4, R19 ;  /* 0x0000000400137223 */ /* 0x000fce0000000013 */
.L_x_15:
[----:B------:R-:W-:Y:S05]  /*08f0*/  BSYNC.RECONVERGENT B0 ;  /* 0x0000000000007941 */ /* 0x000fea0003800200 */
.L_x_13:
        /* <DEDUP_REMOVED lines=13> */
.L_x_17:
[----:B------:R-:W-:Y:S05]  /*09d0*/  BSYNC.RECONVERGENT B2 ;  /* 0x0000000000027941 */ /* 0x000fea0003800200 */
.L_x_16:
        /* <DEDUP_REMOVED lines=11> */
.L_x_19:
[----:B------:R-:W-:Y:S01]  /*0a90*/  FMUL.FTZ R19, R14, R13 ;  /* 0x0000000d0e137220 */ /* 0x000fe20000410000 */
[----:B------:R-:W-:-:S03]  /*0aa0*/  FMUL.FTZ R4, R13, 0.5 ;  /* 0x3f0000000d047820 */ /* 0x000fc60000410000 */
[----:B------:R-:W-:-:S04]  /*0ab0*/  FFMA R0, -R19, R19, R14 ;  /* 0x0000001313007223 */ /* 0x000fc8000000010e */
[----:B------:R-:W-:-:S07]  /*0ac0*/  FFMA R19, R0, R4, R19 ;  /* 0x0000000400137223 */ /* 0x000fce0000000013 */
.L_x_20:
[----:B------:R-:W-:Y:S05]  /*0ad0*/  BSYNC.RECONVERGENT B0 ;  /* 0x0000000000007941 */ /* 0x000fea0003800200 */
.L_x_18:
        /* <DEDUP_REMOVED lines=13> */
.L_x_22:
[----:B------:R-:W-:Y:S05]  /*0bb0*/  BSYNC.RECONVERGENT B2 ;  /* 0x0000000000027941 */ /* 0x000fea0003800200 */
.L_x_21:
        /* <DEDUP_REMOVED lines=11> */
.L_x_24:
[----:B------:R-:W-:Y:S01]  /*0c70*/  FMUL.FTZ R19, R14, R13 ;  /* 0x0000000d0e137220 */ /* 0x000fe20000410000 */
[----:B------:R-:W-:-:S03]  /*0c80*/  FMUL.FTZ R4, R13, 0.5 ;  /* 0x3f0000000d047820 */ /* 0x000fc60000410000 */
[----:B------:R-:W-:-:S04]  /*0c90*/  FFMA R0, -R19, R19, R14 ;  /* 0x0000001313007223 */ /* 0x000fc8000000010e */
[----:B------:R-:W-:-:S07]  /*0ca0*/  FFMA R19, R0, R4, R19 ;  /* 0x0000000400137223 */ /* 0x000fce0000000013 */
.L_x_25:
[----:B------:R-:W-:Y:S05]  /*0cb0*/  BSYNC.RECONVERGENT B0 ;  /* 0x0000000000007941 */ /* 0x000fea0003800200 */
.L_x_23:
        /* <DEDUP_REMOVED lines=13> */
.L_x_27:
[----:B------:R-:W-:Y:S05]  /*0d90*/  BSYNC.RECONVERGENT B2 ;  /* 0x0000000000027941 */ /* 0x000fea0003800200 */
.L_x_26:
        /* <DEDUP_REMOVED lines=11> */
.L_x_29:
[----:B------:R-:W-:Y:S01]  /*0e50*/  FMUL.FTZ R19, R14, R13 ;  /* 0x0000000d0e137220 */ /* 0x000fe20000410000 */
[----:B------:R-:W-:-:S03]  /*0e60*/  FMUL.FTZ R4, R13, 0.5 ;  /* 0x3f0000000d047820 */ /* 0x000fc60000410000 */
[----:B------:R-:W-:-:S04]  /*0e70*/  FFMA R0, -R19, R19, R14 ;  /* 0x0000001313007223 */ /* 0x000fc8000000010e */
[----:B------:R-:W-:-:S07]  /*0e80*/  FFMA R19, R0, R4, R19 ;  /* 0x0000000400137223 */ /* 0x000fce0000000013 */
.L_x_30:
[----:B------:R-:W-:Y:S05]  /*0e90*/  BSYNC.RECONVERGENT B0 ;  /* 0x0000000000007941 */ /* 0x000fea0003800200 */
.L_x_28:
        /* <DEDUP_REMOVED lines=13> */
.L_x_32:
[----:B------:R-:W-:Y:S05]  /*0f70*/  BSYNC.RECONVERGENT B2 ;  /* 0x0000000000027941 */ /* 0x000fea0003800200 */
.L_x_31:
        /* <DEDUP_REMOVED lines=11> */
.L_x_34:
[----:B------:R-:W-:Y:S01]  /*1030*/  FMUL.FTZ R19, R12, R11 ;  /* 0x0000000b0c137220 */ /* 0x000fe20000410000 */
[----:B------:R-:W-:-:S03]  /*1040*/  FMUL.FTZ R4, R11, 0.5 ;  /* 0x3f0000000b047820 */ /* 0x000fc60000410000 */
[----:B------:R-:W-:-:S04]  /*1050*/  FFMA R0, -R19, R19, R12 ;  /* 0x0000001313007223 */ /* 0x000fc8000000010c */
[----:B------:R-:W-:-:S07]  /*1060*/  FFMA R19, R0, R4, R19 ;  /* 0x0000000400137223 */ /* 0x000fce0000000013 */
.L_x_35:
[----:B------:R-:W-:Y:S05]  /*1070*/  BSYNC.RECONVERGENT B0 ;  /* 0x0000000000007941 */ /* 0x000fea0003800200 */
.L_x_33:
        /* <DEDUP_REMOVED lines=13> */
.L_x_37:
[----:B------:R-:W-:Y:S05]  /*1150*/  BSYNC.RECONVERGENT B2 ;  /* 0x0000000000027941 */ /* 0x000fea0003800200 */
.L_x_36:
[----:B------:R-:W0:Y:S01]  /*1160*/  LDCU.64 UR6, c[0x3][UR8+0x8] ;  /* 0x00c00100080677ac */ /* 0x000e220008000a00 */
[----:B------:R-:W-:Y:S01]  /*1170*/  BSSY.RECONVERGENT B0, `(.L_x_38) ;  /* 0x0000019000007945 */ /* 0x000fe20003800200 */
[----:B------:R-:W-:Y:S01]  /*1180*/  FADD R23, R0, R23 ;  /* 0x0000001700177221 */ /* 0x000fe20000000000 */
[----:B------:R-:W1:Y:S01]  /*1190*/  LDCU.64 UR12, c[0x3][UR8] ;  /* 0x00c00000080c77ac */ /* 0x000e620008000a00 */
        /* <DEDUP_REMOVED lines=18> */
.L_x_39:
[----:B------:R-:W-:Y:S01]  /*12c0*/  FMUL.FTZ R19, R18, R13 ;  /* 0x0000000d12137220 */ /* 0x000fe20000410000 */
[----:B------:R-:W-:-:S03]  /*12d0*/  FMUL.FTZ R4, R13, 0.5 ;  /* 0x3f0000000d047820 */ /* 0x000fc60000410000 */
[----:B------:R-:W-:-:S04]  /*12e0*/  FFMA R0, -R19, R19, R18 ;  /* 0x0000001313007223 */ /* 0x000fc80000000112 */
[----:B------:R-:W-:-:S07]  /*12f0*/  FFMA R19, R0, R4, R19 ;  /* 0x0000000400137223 */ /* 0x000fce0000000013 */
.L_x_40:
[----:B------:R-:W-:Y:S05]  /*1300*/  BSYNC.RECONVERGENT B0 ;  /* 0x0000000000007941 */ /* 0x000fea0003800200 */
.L_x_38:
        /* <DEDUP_REMOVED lines=13> */
.L_x_42:
[----:B------:R-:W-:Y:S05]  /*13e0*/  BSYNC.RECONVERGENT B2 ;  /* 0x0000000000027941 */ /* 0x000fea0003800200 */
.L_x_41:
        /* <DEDUP_REMOVED lines=11> */
.L_x_44:
[----:B------:R-:W-:Y:S01]  /*14a0*/  FMUL.FTZ R19, R28, R13 ;  /* 0x0000000d1c137220 */ /* 0x000fe20000410000 */
[----:B------:R-:W-:-:S03]  /*14b0*/  FMUL.FTZ R4, R13, 0.5 ;  /* 0x3f0000000d047820 */ /* 0x000fc60000410000 */
[----:B------:R-:W-:-:S04]  /*14c0*/  FFMA R0, -R19, R19, R28 ;  /* 0x0000001313007223 */ /* 0x000fc8000000011c */
[----:B------:R-:W-:-:S07]  /*14d0*/  FFMA R19, R0, R4, R19 ;  /* 0x0000000400137223 */ /* 0x000fce0000000013 */
.L_x_45:
[----:B------:R-:W-:Y:S05]  /*14e0*/  BSYNC.RECONVERGENT B0 ;  /* 0x0000000000007941 */ /* 0x000fea0003800200 */
.L_x_43:
        /* <DEDUP_REMOVED lines=13> */
.L_x_47:
[----:B------:R-:W-:Y:S05]  /*15c0*/  BSYNC.RECONVERGENT B2 ;  /* 0x0000000000027941 */ /* 0x000fea0003800200 */
.L_x_46:
        /* <DEDUP_REMOVED lines=11> */
.L_x_49:
[----:B------:R-:W-:Y:S01]  /*1680*/  FMUL.FTZ R19, R24, R13 ;  /* 0x0000000d18137220 */ /* 0x000fe20000410000 */
[----:B------:R-:W-:-:S03]  /*1690*/  FMUL.FTZ R4, R13, 0.5 ;  /* 0x3f0000000d047820 */ /* 0x000fc60000410000 */
[----:B------:R-:W-:-:S04]  /*16a0*/  FFMA R0, -R19, R19, R24 ;  /* 0x0000001313007223 */ /* 0x000fc80000000118 */
[----:B------:R-:W-:-:S07]  /*16b0*/  FFMA R19, R0, R4, R19 ;  /* 0x0000000400137223 */ /* 0x000fce0000000013 */
.L_x_50:
[----:B------:R-:W-:Y:S05]  /*16c0*/  BSYNC.RECONVERGENT B0 ;  /* 0x0000000000007941 */ /* 0x000fea0003800200 */
.L_x_48:
        /* <DEDUP_REMOVED lines=13> */
.L_x_52:
[----:B------:R-:W-:Y:S05]  /*17a0*/  BSYNC.RECONVERGENT B2 ;  /* 0x0000000000027941 */ /* 0x000fea0003800200 */
.L_x_51:
        /* <DEDUP_REMOVED lines=11> */
.L_x_54:
[----:B------:R-:W-:Y:S01]  /*1860*/  FMUL.FTZ R19, R12, R13 ;  /* 0x0000000d0c137220 */ /* 0x000fe20000410000 */
[----:B------:R-:W-:-:S03]  /*1870*/  FMUL.FTZ R4, R13, 0.5 ;  /* 0x3f0000000d047820 */ /* 0x000fc60000410000 */
[----:B------:R-:W-:-:S04]  /*1880*/  FFMA R0, -R19, R19, R12 ;  /* 0x0000001313007223 */ /* 0x000fc8000000010c */
[----:B------:R-:W-:-:S07]  /*1890*/  FFMA R19, R0, R4, R19 ;  /* 0x0000000400137223 */ /* 0x000fce0000000013 */
.L_x_55:
[----:B------:R-:W-:Y:S05]  /*18a0*/  BSYNC.RECONVERGENT B0 ;  /* 0x0000000000007941 */ /* 0x000fea0003800200 */
.L_x_53:
        /* <DEDUP_REMOVED lines=13> */
.L_x_57:
[----:B------:R-:W-:Y:S05]  /*1980*/  BSYNC.RECONVERGENT B2 ;  /* 0x0000000000027941 */ /* 0x000fea0003800200 */
.L_x_56:
        /* <DEDUP_REMOVED lines=11> */
.L_x_59:
[----:B------:R-:W-:Y:S01]  /*1a40*/  FMUL.FTZ R19, R14, R13 ;  /* 0x0000000d0e137220 */ /* 0x000fe20000410000 */
[----:B------:R-:W-:-:S03]  /*1a50*/  FMUL.FTZ R4, R13, 0.5 ;  /* 0x3f0000000d047820 */ /* 0x000fc60000410000 */
[----:B------:R-:W-:-:S04]  /*1a60*/  FFMA R0, -R19, R19, R14 ;  /* 0x0000001313007223 */ /* 0x000fc8000000010e */
[----:B------:R-:W-:-:S07]  /*1a70*/  FFMA R19, R0, R4, R19 ;  /* 0x0000000400137223 */ /* 0x000fce0000000013 */
.L_x_60:
[----:B------:R-:W-:Y:S05]  /*1a80*/  BSYNC.RECONVERGENT B0 ;  /* 0x0000000000007941 */ /* 0x000fea0003800200 */
.L_x_58:
        /* <DEDUP_REMOVED lines=13> */
.L_x_62:
[----:B------:R-:W-:Y:S05]  /*1b60*/  BSYNC.RECONVERGENT B2 ;  /* 0x0000000000027941 */ /* 0x000fea0003800200 */
.L_x_61:
        /* <DEDUP_REMOVED lines=11> */
.L_x_64:
[----:B------:R-:W-:Y:S01]  /*1c20*/  FMUL.FTZ R19, R16, R13 ;  /* 0x0000000d10137220 */ /* 0x000fe20000410000 */
[----:B------:R-:W-:-:S03]  /*1c30*/  FMUL.FTZ R4, R13, 0.5 ;  /* 0x3f0000000d047820 */ /* 0x000fc60000410000 */
[----:B------:R-:W-:-:S04]  /*1c40*/  FFMA R0, -R19, R19, R16 ;  /* 0x0000001313007223 */ /* 0x000fc80000000110 */
[----:B------:R-:W-:-:S07]  /*1c50*/  FFMA R19, R0, R4, R19 ;  /* 0x0000000400137223 */ /* 0x000fce0000000013 */
.L_x_65:
[----:B------:R-:W-:Y:S05]  /*1c60*/  BSYNC.RECONVERGENT B0 ;  /* 0x0000000000007941 */ /* 0x000fea0003800200 */
.L_x_63:
        /* <DEDUP_REMOVED lines=13> */
.L_x_67:
[----:B------:R-:W-:Y:S05]  /*1d40*/  BSYNC.RECONVERGENT B2 ;  /* 0x0000000000027941 */ /* 0x000fea0003800200 */
.L_x_66:
        /* <DEDUP_REMOVED lines=11> */
.L_x_69:
[----:B------:R-:W-:Y:S01]  /*1e00*/  FMUL.FTZ R19, R22, R11 ;  /* 0x0000000b16137220 */ /* 0x000fe20000410000 */
[----:B------:R-:W-:-:S03]  /*1e10*/  FMUL.FTZ R4, R11, 0.5 ;  /* 0x3f0000000b047820 */ /* 0x000fc60000410000 */
[----:B------:R-:W-:-:S04]  /*1e20*/  FFMA R0, -R19, R19, R22 ;  /* 0x0000001313007223 */ /* 0x000fc80000000116 */
[----:B------:R-:W-:-:S07]  /*1e30*/  FFMA R19, R0, R4, R19 ;  /* 0x0000000400137223 */ /* 0x000fce0000000013 */
.L_x_70:
[----:B------:R-:W-:Y:S05]  /*1e40*/  BSYNC.RECONVERGENT B0 ;  /* 0x0000000000007941 */ /* 0x000fea0003800200 */
.L_x_68:
        /* <DEDUP_REMOVED lines=13> */
.L_x_72:
[----:B------:R-:W-:Y:S05]  /*1f20*/  BSYNC.RECONVERGENT B2 ;  /* 0x0000000000027941 */ /* 0x000fea0003800200 */
.L_x_71:
[----:B------:R-:W-:Y:S01]  /*1f30*/  FADD R23, R23, R0 ;  /* 0x0000000017177221 */ /* 0x000fe20000000000 */
[----:B------:R-:W-:Y:S01]  /*1f40*/  UIADD3 UR8, UPT, UPT, UR8, 0x20, URZ ;  /* 0x0000002008087890 */ /* 0x000fe2000fffe0ff */
[----:B------:R-:W-:Y:S11]  /*1f50*/  BRA.U UP0, `(.L_x_73) ;  /* 0xffffffe500087547 */ /* 0x000ff6000b83ffff */
.L_x_2:
[----:B------:R-:W0:Y:S02]  /*1f60*/  LDCU UR5, c[0x0][0x39c] ;  /* 0x00007380ff0577ac */ /* 0x000e240008000800 */
[----:B0-----:R-:W-:-:S04]  /*1f70*/  ULOP3.LUT UR5, UR5, 0x1, URZ, 0xc0, !UPT ;  /* 0x0000000105057892 */ /* 0x001fc8000f8ec0ff */
[----:B------:R-:W-:-:S09]  /*1f80*/  UISETP.NE.U32.AND UP0, UPT, UR5, 0x1, UPT ;  /* 0x000000010500788c */ /* 0x000fd2000bf05070 */
[----:B------:R-:W-:Y:S05]  /*1f90*/  BRA.U UP0, `(.L_x_1) ;  /* 0x0000000d00787547 */ /* 0x000fea000b800000 */
[----:B------:R-:W-:Y:S01]  /*1fa0*/  USHF.L.U32 UR5, UR4, 0x4, URZ ;  /* 0x0000000404057899 */ /* 0x000fe200080006ff */
[----:B------:R-:W0:Y:S01]  /*1fb0*/  LDC R4, c[0x0][0x394] ;  /* 0x0000e500ff047b82 */ /* 0x000e220000000800 */
[----:B------:R-:W-:Y:S10]  /*1fc0*/  BSSY.RECONVERGENT B0, `(.L_x_74) ;  /* 0x0000019000007945 */ /* 0x000ff40003800200 */
[----:B------:R-:W0:Y:S01]  /*1fd0*/  LDCU.64 UR8, c[0x3][UR5+0x8] ;  /* 0x00c00100050877ac */ /* 0x000e220008000a00 */
        /* <DEDUP_REMOVED lines=19> */
.L_x_75:
[----:B------:R-:W-:Y:S01]  /*2110*/  FMUL.FTZ R19, R0, R13 ;  /* 0x0000000d00137220 */ /* 0x000fe20000410000 */
[----:B------:R-:W-:-:S03]  /*2120*/  FMUL.FTZ R4, R13, 0.5 ;  /* 0x3f0000000d047820 */ /* 0x000fc60000410000 */
[----:B------:R-:W-:-:S04]  /*2130*/  FFMA R0, -R19, R19, R0 ;  /* 0x0000001313007223 */ /* 0x000fc80000000100 */
[----:B------:R-:W-:-:S07]  /*2140*/  FFMA R19, R0, R4, R19 ;  /* 0x0000000400137223 */ /* 0x000fce0000000013 */
.L_x_76:
[----:B------:R-:W-:Y:S05]  /*2150*/  BSYNC.RECONVERGENT B0 ;  /* 0x0000000000007941 */ /* 0x000fea0003800200 */
.L_x_74:
        /* <DEDUP_REMOVED lines=13> */
.L_x_78:
[----:B------:R-:W-:Y:S05]  /*2230*/  BSYNC.RECONVERGENT B2 ;  /* 0x0000000000027941 */ /* 0x000fea0003800200 */
.L_x_77:
        /* <DEDUP_REMOVED lines=11> */
.L_x_80:
[----:B------:R-:W-:Y:S01]  /*22f0*/  FMUL.FTZ R19, R14, R13 ;  /* 0x0000000d0e137220 */ /* 0x000fe20000410000 */
[----:B------:R-:W-:-:S03]  /*2300*/  FMUL.FTZ R4, R13, 0.5 ;  /* 0x3f0000000d047820 */ /* 0x000fc60000410000 */
[----:B------:R-:W-:-:S04]  /*2310*/  FFMA R0, -R19, R19, R14 ;  /* 0x0000001313007223 */ /* 0x000fc8000000010e */
[----:B------:R-:W-:-:S07]  /*2320*/  FFMA R19, R0, R4, R19 ;  /* 0x0000000400137223 */ /* 0x000fce0000000013 */
.L_x_81:
[----:B------:R-:W-:Y:S05]  /*2330*/  BSYNC.RECONVERGENT B0 ;  /* 0x0000000000007941 */ /* 0x000fea0003800200 */
.L_x_79:
        /* <DEDUP_REMOVED lines=13> */
.L_x_83:
[----:B------:R-:W-:Y:S05]  /*2410*/  BSYNC.RECONVERGENT B2 ;  /* 0x0000000000027941 */ /* 0x000fea0003800200 */
.L_x_82:
        /* <DEDUP_REMOVED lines=11> */
.L_x_85:
[----:B------:R-:W-:Y:S01]  /*24d0*/  FMUL.FTZ R19, R12, R13 ;  /* 0x0000000d0c137220 */ /* 0x000fe20000410000 */
[----:B------:R-:W-:-:S03]  /*24e0*/  FMUL.FTZ R4, R13, 0.5 ;  /* 0x3f0000000d047820 */ /* 0x000fc60000410000 */
[----:B------:R-:W-:-:S04]  /*24f0*/  FFMA R0, -R19, R19, R12 ;  /* 0x0000001313007223 */ /* 0x000fc8000000010c */
[----:B------:R-:W-:-:S07]  /*2500*/  FFMA R19, R0, R4, R19 ;  /* 0x0000000400137223 */ /* 0x000fce0000000013 */
.L_x_86:
[----:B------:R-:W-:Y:S05]  /*2510*/  BSYNC.RECONVERGENT B0 ;  /* 0x0000000000007941 */ /* 0x000fea0003800200 */
.L_x_84:
        /* <DEDUP_REMOVED lines=13> */
.L_x_88:
[----:B------:R-:W-:Y:S05]  /*25f0*/  BSYNC.RECONVERGENT B2 ;  /* 0x0000000000027941 */ /* 0x000fea0003800200 */
.L_x_87:
        /* <DEDUP_REMOVED lines=11> */
.L_x_90:
[----:B------:R-:W-:Y:S01]  /*26b0*/  FMUL.FTZ R19, R12, R11 ;  /* 0x0000000b0c137220 */ /* 0x000fe20000410000 */
[----:B------:R-:W-:-:S03]  /*26c0*/  FMUL.FTZ R4, R11, 0.5 ;  /* 0x3f0000000b047820 */ /* 0x000fc60000410000 */
[----:B------:R-:W-:-:S04]  /*26d0*/  FFMA R0, -R19, R19, R12 ;  /* 0x0000001313007223 */ /* 0x000fc8000000010c */
[----:B------:R-:W-:-:S07]  /*26e0*/  FFMA R19, R0, R4, R19 ;  /* 0x0000000400137223 */ /* 0x000fce0000000013 */
.L_x_91:
[----:B------:R-:W-:Y:S05]  /*26f0*/  BSYNC.RECONVERGENT B0 ;  /* 0x0000000000007941 */ /* 0x000fea0003800200 */
.L_x_89:
        /* <DEDUP_REMOVED lines=13> */
.L_x_93:
[----:B------:R-:W-:Y:S05]  /*27d0*/  BSYNC.RECONVERGENT B2 ;  /* 0x0000000000027941 */ /* 0x000fea0003800200 */
.L_x_92:
        /* <DEDUP_REMOVED lines=11> */
.L_x_95:
[----:B------:R-:W-:Y:S01]  /*2890*/  FMUL.FTZ R19, R6, R11 ;  /* 0x0000000b06137220 */ /* 0x000fe20000410000 */
[----:B------:R-:W-:-:S03]  /*28a0*/  FMUL.FTZ R4, R11, 0.5 ;  /* 0x3f0000000b047820 */ /* 0x000fc60000410000 */
[----:B------:R-:W-:-:S04]  /*28b0*/  FFMA R0, -R19, R19, R6 ;  /* 0x0000001313007223 */ /* 0x000fc80000000106 */
[----:B------:R-:W-:-:S07]  /*28c0*/  FFMA R19, R0, R4, R19 ;  /* 0x0000000400137223 */ /* 0x000fce0000000013 */
.L_x_96:
[----:B------:R-:W-:Y:S05]  /*28d0*/  BSYNC.RECONVERGENT B0 ;  /* 0x0000000000007941 */ /* 0x000fea0003800200 */
.L_x_94:
        /* <DEDUP_REMOVED lines=13> */
.L_x_98:
[----:B------:R-:W-:Y:S05]  /*29b0*/  BSYNC.RECONVERGENT B2 ;  /* 0x0000000000027941 */ /* 0x000fea0003800200 */
.L_x_97:
        /* <DEDUP_REMOVED lines=11> */
.L_x_100:
[----:B------:R-:W-:Y:S01]  /*2a70*/  FMUL.FTZ R19, R6, R5 ;  /* 0x0000000506137220 */ /* 0x000fe20000410000 */
[----:B------:R-:W-:-:S03]  /*2a80*/  FMUL.FTZ R4, R5, 0.5 ;  /* 0x3f00000005047820 */ /* 0x000fc60000410000 */
[----:B------:R-:W-:-:S04]  /*2a90*/  FFMA R0, -R19, R19, R6 ;  /* 0x0000001313007223 */ /* 0x000fc80000000106 */
[----:B------:R-:W-:-:S07]  /*2aa0*/  FFMA R19, R0, R4, R19 ;  /* 0x0000000400137223 */ /* 0x000fce0000000013 */
.L_x_101:
[----:B------:R-:W-:Y:S05]  /*2ab0*/  BSYNC.RECONVERGENT B0 ;  /* 0x0000000000007941 */ /* 0x000fea0003800200 */
.L_x_99:
        /* <DEDUP_REMOVED lines=13> */
.L_x_103:
[----:B------:R-:W-:Y:S05]  /*2b90*/  BSYNC.RECONVERGENT B2 ;  /* 0x0000000000027941 */ /* 0x000fea0003800200 */
.L_x_102:
[----:B------:R-:W-:Y:S01]  /*2ba0*/  FFMA R4, R3, R3, R16 ;  /* 0x0000000303047223 */ /* 0x000fe20000000010 */
[----:B------:R-:W-:Y:S01]  /*2bb0*/  BSSY.RECONVERGENT B0, `(.L_x_104) ;  /* 0x000000d000007945 */ /* 0x000fe20003800200 */
[----:B------:R-:W-:Y:S02]  /*2bc0*/  FADD R10, R10, R0 ;  /* 0x000000000a0a7221 */ /* 0x000fe40000000000 */
[----:B------:R0:W1:Y:S01]  /*2bd0*/  MUFU.RSQ R3, R4 ;  /* 0x0000000400037308 */ /* 0x0000620000001400 */
[----:B------:R-:W-:-:S04]  /*2be0*/  IADD3 R5, PT, PT, R4, -0xd000000, RZ ;  /* 0xf300000004057810 */ /* 0x000fc80007ffe0ff */
[----:B------:R-:W-:-:S13]  /*2bf0*/  ISETP.GT.U32.AND P0, PT, R5, 0x727fffff, PT ;  /* 0x727fffff0500780c */ /* 0x000fda0003f04070 */
[----:B01----:R-:W-:Y:S05]  /*2c00*/  @!P0 BRA `(.L_x_105) ;  /* 0x00000000000c8947 */ /* 0x003fea0003800000 */
[----:B------:R-:W-:-:S07]  /*2c10*/  MOV R0, 0x2c30 ;  /* 0x00002c3000007802 */ /* 0x000fce0000000f00 */
[----:B------:R-:W-:Y:S05]  /*2c20*/  CALL.REL.NOINC `($__internal_0_$__cuda_sm20_sqrt_rn_f32_slowpath) ;  /* 0x0000000000c07944 */ /* 0x000fea0003c00000 */
[----:B------:R-:W-:Y:S05]  /*2c30*/  BRA `(.L_x_106) ;  /* 0x0000000000107947 */ /* 0x000fea0003800000 */
.L_x_105:
[----:B------:R-:W-:Y:S01]  /*2c40*/  FMUL.FTZ R19, R4, R3 ;  /* 0x0000000304137220 */ /* 0x000fe20000410000 */
[----:B------:R-:W-:-:S03]  /*2c50*/  FMUL.FTZ R3, R3, 0.5 ;  /* 0x3f00000003037820 */ /* 0x000fc60000410000 */
[----:B------:R-:W-:-:S04]  /*2c60*/  FFMA R0, -R19, R19, R4 ;  /* 0x0000001313007223 */ /* 0x000fc80000000104 */
[----:B------:R-:W-:-:S07]  /*2c70*/  FFMA R19, R0, R3, R19 ;  /* 0x0000000300137223 */ /* 0x000fce0000000013 */
.L_x_106:
[----:B------:R-:W-:Y:S05]  /*2c80*/  BSYNC.RECONVERGENT B0 ;  /* 0x0000000000007941 */ /* 0x000fea0003800200 */
.L_x_104:
        /* <DEDUP_REMOVED lines=13> */
.L_x_108:
[----:B------:R-:W-:Y:S05]  /*2d60*/  BSYNC.RECONVERGENT B2 ;  /* 0x0000000000027941 */ /* 0x000fea0003800200 */
.L_x_107:
[----:B------:R-:W-:-:S07]  /*2d70*/  FADD R23, R23, R0 ;  /* 0x0000000017177221 */ /* 0x000fce0000000000 */
.L_x_1:
[----:B------:R-:W0:Y:S02]  /*2d80*/  LDC.64 R4, c[0x0][0x380] ;  /* 0x0000e000ff047b82 */ /* 0x000e240000000a00 */
[----:B0-----:R-:W-:-:S05]  /*2d90*/  IMAD.WIDE R2, R2, 0x4, R4 ;  /* 0x0000000402027825 */ /* 0x001fca00078e0204 */
[----:B------:R-:W2:Y:S04]  /*2da0*/  LDG.E R5, desc[UR10][R2.64] ;  /* 0x0000000a02057981 */ /* 0x000ea8000c1e1900 */
[----:B------:R-:W3:Y:S04]  /*2db0*/  LDG.E R11, desc[UR10][R2.64+0x40] ;  /* 0x0000400a020b7981 */ /* 0x000ee8000c1e1900 */
[----:B------:R-:W4:Y:S04]  /*2dc0*/  LDG.E R0, desc[UR10][R2.64+0x80] ;  /* 0x0000800a02007981 */ /* 0x000f28000c1e1900 */
[----:B------:R-:W5:Y:S04]  /*2dd0*/  LDG.E R4, desc[UR10][R2.64+0xc0] ;  /* 0x0000c00a02047981 */ /* 0x000f68000c1e1900 */
[----:B------:R-:W5:Y:S04]  /*2de0*/  LDG.E R13, desc[UR10][R2.64+0x100] ;  /* 0x0001000a020d7981 */ /* 0x000f68000c1e1900 */
[----:B------:R-:W5:Y:S04]  /*2df0*/  LDG.E R6, desc[UR10][R2.64+0x140] ;  /* 0x0001400a02067981 */ /* 0x000f68000c1e1900 */
[----:B------:R-:W5:Y:S04]  /*2e00*/  LDG.E R15, desc[UR10][R2.64+0x180] ;  /* 0x0001800a020f7981 */ /* 0x000f68000c1e1900 */
[----:B------:R-:W5:Y:S01]  /*2e10*/  LDG.E R12, desc[UR10][R2.64+0x1c0] ;  /* 0x0001c00a020c7981 */ /* 0x000f62000c1e1900 */
[--C-:B--2---:R-:W-:Y:S01]  /*2e20*/  FADD R5, R5, R26.reuse ;  /* 0x0000001a05057221 */ /* 0x104fe20000000000 */
[----:B---3--:R-:W-:-:S04]  /*2e30*/  FADD R11, R11, R26 ;  /* 0x0000001a0b0b7221 */ /* 0x008fc80000000000 */
[----:B------:R-:W-:Y:S01]  /*2e40*/  STG.E desc[UR10][R2.64], R5 ;  /* 0x0000000502007986 */ /* 0x000fe2000c10190a */
[----:B----4-:R-:W-:-:S03]  /*2e50*/  FADD R25, R0, R25 ;  /* 0x0000001900197221 */ /* 0x010fc60000000000 */
[----:B------:R-:W-:Y:S01]  /*2e60*/  STG.E desc[UR10][R2.64+0x40], R11 ;  /* 0x0000400b02007986 */ /* 0x000fe2000c10190a */
[----:B-----5:R-:W-:-:S03]  /*2e70*/  FADD R7, R4, R7 ;  /* 0x0000000704077221 */ /* 0x020fc60000000000 */
[----:B------:R-:W-:Y:S01]  /*2e80*/  STG.E desc[UR10][R2.64+0x80], R25 ;  /* 0x0000801902007986 */ /* 0x000fe2000c10190a */
[----:B------:R-:W-:-:S03]  /*2e90*/  FADD R13, R13, R8 ;  /* 0x000000080d0d7221 */ /* 0x000fc60000000000 */
[----:B------:R-:W-:Y:S01]  /*2ea0*/  STG.E desc[UR10][R2.64+0xc0], R7 ;  /* 0x0000c00702007986 */ /* 0x000fe2000c10190a */
[----:B------:R-:W-:-:S03]  /*2eb0*/  FADD R9, R6, R9 ;  /* 0x0000000906097221 */ /* 0x000fc60000000000 */
[----:B------:R-:W-:Y:S01]  /*2ec0*/  STG.E desc[UR10][R2.64+0x100], R13 ;  /* 0x0001000d02007986 */ /* 0x000fe2000c10190a */
[----:B------:R-:W-:-:S03]  /*2ed0*/  FADD R15, R15, R10 ;  /* 0x0000000a0f0f7221 */ /* 0x000fc60000000000 */
[----:B------:R-:W-:Y:S01]  /*2ee0*/  STG.E desc[UR10][R2.64+0x140], R9 ;  /* 0x0001400902007986 */ /* 0x000fe2000c10190a */
[----:B------:R-:W-:-:S03]  /*2ef0*/  FADD R23, R12, R23 ;  /* 0x000000170c177221 */ /* 0x000fc60000000000 */
[----:B------:R-:W-:Y:S04]  /*2f00*/  STG.E desc[UR10][R2.64+0x180], R15 ;  /* 0x0001800f02007986 */ /* 0x000fe8000c10190a */
[----:B------:R-:W-:Y:S01]  /*2f10*/  STG.E desc[UR10][R2.64+0x1c0], R23 ;  /* 0x0001c01702007986 */ /* 0x000fe2000c10190a */
[----:B------:R-:W-:Y:S05]  /*2f20*/  EXIT ;  /* 0x000000000000794d */ /* 0x000fea0003800000 */
        .weak           $__internal_0_$__cuda_sm20_sqrt_rn_f32_slowpath
        .type           $__internal_0_$__cuda_sm20_sqrt_rn_f32_slowpath,@function
        .size           $__internal_0_$__cuda_sm20_sqrt_rn_f32_slowpath,($__internal_1_$__cuda_sm3x_div_rn_noftz_f32_slowpath - $__internal_0_$__cuda_sm20_sqrt_rn_f32_slowpath)
$__internal_0_$__cuda_sm20_sqrt_rn_f32_slowpath:
[----:B------:R-:W-:-:S13]  /*2f30*/  LOP3.LUT P0, RZ, R4, 0x7fffffff, RZ, 0xc0, !PT ;  /* 0x7fffffff04ff7812 */ /* 0x000fda000780c0ff */
[----:B------:R-:W-:Y:S01]  /*2f40*/  @!P0 MOV R19, R4 ;  /* 0x0000000400138202 */ /* 0x000fe20000000f00 */
[----:B------:R-:W-:Y:S06]  /*2f50*/  @!P0 BRA `(.L_x_109) ;  /* 0x0000000000408947 */ /* 0x000fec0003800000 */
[----:B------:R-:W-:-:S13]  /*2f60*/  FSETP.GEU.FTZ.AND P0, PT, R4, RZ, PT ;  /* 0x000000ff0400720b */ /* 0x000fda0003f1e000 */
[----:B------:R-:W-:Y:S01]  /*2f70*/  @!P0 MOV R19, 0x7fffffff ;  /* 0x7fffffff00138802 */ /* 0x000fe20000000f00 */
[----:B------:R-:W-:Y:S06]  /*2f80*/  @!P0 BRA `(.L_x_109) ;  /* 0x0000000000348947 */ /* 0x000fec0003800000 */
[----:B------:R-:W-:-:S13]  /*2f90*/  FSETP.GTU.FTZ.AND P0, PT, |R4|, +INF , PT ;  /* 0x7f8000000400780b */ /* 0x000fda0003f1c200 */
[----:B------:R-:W-:Y:S01]  /*2fa0*/  @P0 FADD.FTZ R19, R4, 1 ;  /* 0x3f80000004130421 */ /* 0x000fe20000010000 */
[----:B------:R-:W-:Y:S06]  /*2fb0*/  @P0 BRA `(.L_x_109) ;  /* 0x0000000000280947 */ /* 0x000fec0003800000 */
[----:B------:R-:W-:-:S13]  /*2fc0*/  FSETP.NEU.FTZ.AND P0, PT, |R4|, +INF , PT ;  /* 0x7f8000000400780b */ /* 0x000fda0003f1d200 */
[----:B------:R-:W-:Y:S01]  /*2fd0*/  @P0 FFMA R17, R4, 1.84467440737095516160e+19, RZ ;  /* 0x5f80000004110823 */ /* 0x000fe200000000ff */
[----:B------:R-:W-:-:S03]  /*2fe0*/  @!P0 MOV R19, R4 ;  /* 0x0000000400138202 */ /* 0x000fc60000000f00 */
[----:B------:R-:W0:Y:S02]  /*2ff0*/  @P0 MUFU.RSQ R20, R17 ;  /* 0x0000001100140308 */ /* 0x000e240000001400 */
[----:B0-----:R-:W-:Y:S01]  /*3000*/  @P0 FMUL.FTZ R18, R17, R20 ;  /* 0x0000001411120220 */ /* 0x001fe20000410000 */
[----:B------:R-:W-:-:S03]  /*3010*/  @P0 FMUL.FTZ R13, R20, 0.5 ;  /* 0x3f000000140d0820 */ /* 0x000fc60000410000 */
[----:B------:R-:W-:-:S04]  /*3020*/  @P0 FADD.FTZ R15, -R18, -RZ ;  /* 0x800000ff120f0221 */ /* 0x000fc80000010100 */
[----:B------:R-:W-:-:S04]  /*3030*/  @P0 FFMA R15, R18, R15, R17 ;  /* 0x0000000f120f0223 */ /* 0x000fc80000000011 */
[----:B------:R-:W-:-:S04]  /*3040*/  @P0 FFMA R13, R15, R13, R18 ;  /* 0x0000000d0f0d0223 */ /* 0x000fc80000000012 */
[----:B------:R-:W-:-:S07]  /*3050*/  @P0 FMUL.FTZ R19, R13, 2.3283064365386962891e-10 ;  /* 0x2f8000000d130820 */ /* 0x000fce0000410000 */
.L_x_109:
[----:B------:R-:W-:Y:S01]  /*3060*/  HFMA2 R21, -RZ, RZ, 0, 0 ;  /* 0x00000000ff157431 */ /* 0x000fe200000001ff */
[----:B------:R-:W-:-:S04]  /*3070*/  MOV R20, R0 ;  /* 0x0000000000147202 */ /* 0x000fc80000000f00 */
[----:B------:R-:W-:Y:S05]  /*3080*/  RET.REL.NODEC R20 `(_Z14cenergy_kernelPf4dim3ffi) ;  /* 0xffffffcc14dc7950 */ /* 0x000fea0003c3ffff */
        .weak           $__internal_1_$__cuda_sm3x_div_rn_noftz_f32_slowpath
        .type           $__internal_1_$__cuda_sm3x_div_rn_noftz_f32_slowpath,@function
        .size           $__internal_1_$__cuda_sm3x_div_rn_noftz_f32_slowpath,(.L_x_123 - $__internal_1_$__cuda_sm3x_div_rn_noftz_f32_slowpath)
$__internal_1_$__cuda_sm3x_div_rn_noftz_f32_slowpath:
[----:B------:R-:W-:Y:S01]  /*3090*/  SHF.R.U32.HI R13, RZ, 0x17, R19 ;  /* 0x00000017ff0d7819 */ /* 0x000fe20000011613 */
[----:B------:R-:W-:Y:S01]  /*30a0*/  BSSY.RECONVERGENT B0, `(.L_x_110) ;  /* 0x0000062000007945 */ /* 0x000fe20003800200 */
[----:B------:R-:W-:Y:S02]  /*30b0*/  SHF.R.U32.HI R18, RZ, 0x17, R21 ;  /* 0x00000017ff127819 */ /* 0x000fe40000011615 */
[----:B------:R-:W-:Y:S02]  /*30c0*/  LOP3.LUT R13, R13, 0xff, RZ, 0xc0, !PT ;  /* 0x000000ff0d0d7812 */ /* 0x000fe400078ec0ff */
[----:B------:R-:W-:Y:S02]  /*30d0*/  LOP3.LUT R18, R18, 0xff, RZ, 0xc0, !PT ;  /* 0x000000ff12127812 */ /* 0x000fe400078ec0ff */
[----:B------:R-:W-:Y:S02]  /*30e0*/  IADD3 R0, PT, PT, R13, -0x1, RZ ;  /* 0xffffffff0d007810 */ /* 0x000fe40007ffe0ff */
[----:B------:R-:W-:-:S02]  /*30f0*/  IADD3 R17, PT, PT, R18, -0x1, RZ ;  /* 0xffffffff12117810 */ /* 0x000fc40007ffe0ff */
[----:B------:R-:W-:-:S04]  /*3100*/  ISETP.GT.U32.AND P0, PT, R0, 0xfd, PT ;  /* 0x000000fd0000780c */ /* 0x000fc80003f04070 */
[----:B------:R-:W-:-:S13]  /*3110*/  ISETP.GT.U32.OR P0, PT, R17, 0xfd, P0 ;  /* 0x000000fd1100780c */ /* 0x000fda0000704470 */
[----:B------:R-:W-:Y:S01]  /*3120*/  @!P0 MOV R15, RZ ;  /* 0x000000ff000f8202 */ /* 0x000fe20000000f00 */
[----:B------:R-:W-:Y:S06]  /*3130*/  @!P0 BRA `(.L_x_111) ;  /* 0x00000000005c8947 */ /* 0x000fec0003800000 */
[----:B------:R-:W-:Y:S02]  /*3140*/  FSETP.GTU.FTZ.AND P0, PT, |R21|, +INF , PT ;  /* 0x7f8000001500780b */ /* 0x000fe40003f1c200 */
[----:B------:R-:W-:-:S04]  /*3150*/  FSETP.GTU.FTZ.AND P1, PT, |R19|, +INF , PT ;  /* 0x7f8000001300780b */ /* 0x000fc80003f3c200 */
[----:B------:R-:W-:-:S13]  /*3160*/  PLOP3.LUT P0, PT, P0, P1, PT, 0xf8, 0x8f ;  /* 0x00000000008f781c */ /* 0x000fda0000703f70 */
[----:B------:R-:W-:Y:S05]  /*3170*/  @P0 BRA `(.L_x_112) ;  /* 0x00000004004c0947 */ /* 0x000fea0003800000 */
[----:B------:R-:W-:-:S13]  /*3180*/  LOP3.LUT P0, RZ, R19, 0x7fffffff, R21, 0xc8, !PT ;  /* 0x7fffffff13ff7812 */ /* 0x000fda000780c815 */
[----:B------:R-:W-:Y:S05]  /*3190*/  @!P0 BRA `(.L_x_113) ;  /* 0x00000004003c8947 */ /* 0x000fea0003800000 */
[----:B------:R-:W-:Y:S02]  /*31a0*/  FSETP.NEU.FTZ.AND P2, PT, |R21|, +INF , PT ;  /* 0x7f8000001500780b */ /* 0x000fe40003f5d200 */
[----:B------:R-:W-:Y:S02]  /*31b0*/  FSETP.NEU.FTZ.AND P1, PT, |R19|, +INF , PT ;  /* 0x7f8000001300780b */ /* 0x000fe40003f3d200 */
[----:B------:R-:W-:-:S11]  /*31c0*/  FSETP.NEU.FTZ.AND P0, PT, |R21|, +INF , PT ;  /* 0x7f8000001500780b */ /* 0x000fd60003f1d200 */
[----:B------:R-:W-:Y:S05]  /*31d0*/  @!P1 BRA !P2, `(.L_x_113) ;  /* 0x00000004002c9947 */ /* 0x000fea0005000000 */
[----:B------:R-:W-:-:S04]  /*31e0*/  LOP3.LUT P2, RZ, R21, 0x7fffffff, RZ, 0xc0, !PT ;  /* 0x7fffffff15ff7812 */ /* 0x000fc8000784c0ff */
[----:B------:R-:W-:-:S13]  /*31f0*/  PLOP3.LUT P1, PT, P1, P2, PT, 0x2f, 0xf2 ;  /* 0x0000000000f2781c */ /* 0x000fda0000f24577 */
[----:B------:R-:W-:Y:S05]  /*3200*/  @P1 BRA `(.L_x_114) ;  /* 0x0000000400181947 */ /* 0x000fea0003800000 */
[----:B------:R-:W-:-:S04]  /*3210*/  LOP3.LUT P1, RZ, R19, 0x7fffffff, RZ, 0xc0, !PT ;  /* 0x7fffffff13ff7812 */ /* 0x000fc8000782c0ff */
[----:B------:R-:W-:-:S13]  /*3220*/  PLOP3.LUT P0, PT, P0, P1, PT, 0x2f, 0xf2 ;  /* 0x0000000000f2781c */ /* 0x000fda0000702577 */
[----:B------:R-:W-:Y:S05]  /*3230*/  @P0 BRA `(.L_x_115) ;  /* 0x0000000400000947 */ /* 0x000fea0003800000 */
[----:B------:R-:W-:Y:S02]  /*3240*/  ISETP.GE.AND P0, PT, R17, RZ, PT ;  /* 0x000000ff1100720c */ /* 0x000fe40003f06270 */
[----:B------:R-:W-:-:S11]  /*3250*/  ISETP.GE.AND P1, PT, R0, RZ, PT ;  /* 0x000000ff0000720c */ /* 0x000fd60003f26270 */
[----:B------:R-:W-:Y:S01]  /*3260*/  @P0 MOV R15, RZ ;  /* 0x000000ff000f0202 */ /* 0x000fe20000000f00 */
[----:B------:R-:W-:Y:S01]  /*3270*/  @!P0 FFMA R21, R21, 1.84467440737095516160e+19, RZ ;  /* 0x5f80000015158823 */ /* 0x000fe200000000ff */
[----:B------:R-:W-:Y:S01]  /*3280*/  @!P0 MOV R15, 0xffffffc0 ;  /* 0xffffffc0000f8802 */ /* 0x000fe20000000f00 */
[----:B------:R-:W-:-:S03]  /*3290*/  @!P1 FFMA R19, R19, 1.84467440737095516160e+19, RZ ;  /* 0x5f80000013139823 */ /* 0x000fc600000000ff */
[----:B------:R-:W-:-:S07]  /*32a0*/  @!P1 IADD3 R15, PT, PT, R15, 0x40, RZ ;  /* 0x000000400f0f9810 */ /* 0x000fce0007ffe0ff */
.L_x_111:
[----:B------:R-:W-:Y:S01]  /*32b0*/  LEA R0, R13, 0xc0800000, 0x17 ;  /* 0xc08000000d007811 */ /* 0x000fe200078eb8ff */
[----:B------:R-:W-:Y:S01]  /*32c0*/  BSSY.RECONVERGENT B1, `(.L_x_116) ;  /* 0x0000036000017945 */ /* 0x000fe20003800200 */
[----:B------:R-:W-:Y:S02]  /*32d0*/  IADD3 R18, PT, PT, R18, -0x7f, RZ ;  /* 0xffffff8112127810 */ /* 0x000fe40007ffe0ff */
[----:B------:R-:W-:-:S04]  /*32e0*/  IADD3 R19, PT, PT, -R0, R19, RZ ;  /* 0x0000001300137210 */ /* 0x000fc80007ffe1ff */
[----:B------:R0:W1:Y:S02]  /*32f0*/  MUFU.RCP R0, R19 ;  /* 0x0000001300007308 */ /* 0x0000640000001000 */
[----:B0-----:R-:W-:-:S04]  /*3300*/  FADD.FTZ R19, -R19, -RZ ;  /* 0x800000ff13137221 */ /* 0x001fc80000010100 */
[----:B-1----:R-:W-:-:S04]  /*3310*/  FFMA R17, R0, R19, 1 ;  /* 0x3f80000000117423 */ /* 0x002fc80000000013 */
[----:B------:R-:W-:Y:S01]  /*3320*/  FFMA R17, R0, R17, R0 ;  /* 0x0000001100117223 */ /* 0x000fe20000000000 */
[C---:B------:R-:W-:Y:S01]  /*3330*/  IMAD R0, R18.reuse, -0x800000, R21 ;  /* 0xff80000012007824 */ /* 0x040fe200078e0215 */
[----:B------:R-:W-:-:S03]  /*3340*/  IADD3 R18, PT, PT, R18, 0x7f, -R13 ;  /* 0x0000007f12127810 */ /* 0x000fc60007ffe80d */
[----:B------:R-:W-:Y:S01]  /*3350*/  FFMA R20, R0, R17, RZ ;  /* 0x0000001100147223 */ /* 0x000fe200000000ff */
[----:B------:R-:W-:-:S03]  /*3360*/  IADD3 R15, PT, PT, R18, R15, RZ ;  /* 0x0000000f120f7210 */ /* 0x000fc60007ffe0ff */
[----:B------:R-:W-:-:S04]  /*3370*/  FFMA R21, R19, R20, R0 ;  /* 0x0000001413157223 */ /* 0x000fc80000000000 */
[----:B------:R-:W-:-:S04]  /*3380*/  FFMA R20, R17, R21, R20 ;  /* 0x0000001511147223 */ /* 0x000fc80000000014 */
[----:B------:R-:W-:-:S04]  /*3390*/  FFMA R19, R19, R20, R0 ;  /* 0x0000001413137223 */ /* 0x000fc80000000000 */
[----:B------:R-:W-:-:S05]  /*33a0*/  FFMA R0, R17, R19, R20 ;  /* 0x0000001311007223 */ /* 0x000fca0000000014 */
[----:B------:R-:W-:-:S04]  /*33b0*/  SHF.R.U32.HI R13, RZ, 0x17, R0 ;  /* 0x00000017ff0d7819 */ /* 0x000fc80000011600 */
[----:B------:R-:W-:-:S04]  /*33c0*/  LOP3.LUT R18, R13, 0xff, RZ, 0xc0, !PT ;  /* 0x000000ff0d127812 */ /* 0x000fc800078ec0ff */
[----:B------:R-:W-:-:S04]  /*33d0*/  IADD3 R13, PT, PT, R18, R15, RZ ;  /* 0x0000000f120d7210 */ /* 0x000fc80007ffe0ff */
[----:B------:R-:W-:-:S04]  /*33e0*/  IADD3 R18, PT, PT, R13, -0x1, RZ ;  /* 0xffffffff0d127810 */ /* 0x000fc80007ffe0ff */
[----:B------:R-:W-:-:S13]  /*33f0*/  ISETP.GE.U32.AND P0, PT, R18, 0xfe, PT ;  /* 0x000000fe1200780c */ /* 0x000fda0003f06070 */
[----:B------:R-:W-:Y:S05]  /*3400*/  @!P0 BRA `(.L_x_117) ;  /* 0x0000000000808947 */ /* 0x000fea0003800000 */
[----:B------:R-:W-:-:S13]  /*3410*/  ISETP.GT.AND P0, PT, R13, 0xfe, PT ;  /* 0x000000fe0d00780c */ /* 0x000fda0003f04270 */
[----:B------:R-:W-:Y:S05]  /*3420*/  @P0 BRA `(.L_x_118) ;  /* 0x00000000006c0947 */ /* 0x000fea0003800000 */
[----:B------:R-:W-:-:S13]  /*3430*/  ISETP.GE.AND P0, PT, R13, 0x1, PT ;  /* 0x000000010d00780c */ /* 0x000fda0003f06270 */
[----:B------:R-:W-:Y:S05]  /*3440*/  @P0 BRA `(.L_x_119) ;  /* 0x0000000000740947 */ /* 0x000fea0003800000 */
[----:B------:R-:W-:Y:S02]  /*3450*/  ISETP.GE.AND P0, PT, R13, -0x18, PT ;  /* 0xffffffe80d00780c */ /* 0x000fe40003f06270 */
[----:B------:R-:W-:-:S11]  /*3460*/  LOP3.LUT R0, R0, 0x80000000, RZ, 0xc0, !PT ;  /* 0x8000000000007812 */ /* 0x000fd600078ec0ff */
[----:B------:R-:W-:Y:S05]  /*3470*/  @!P0 BRA `(.L_x_119) ;  /* 0x0000000000688947 */ /* 0x000fea0003800000 */
[CCC-:B------:R-:W-:Y:S01]  /*3480*/  FFMA.RZ R15, R17.reuse, R19.reuse, R20.reuse ;  /* 0x00000013110f7223 */ /* 0x1c0fe2000000c014 */
[CCC-:B------:R-:W-:Y:S01]  /*3490*/  FFMA.RP R18, R17.reuse, R19.reuse, R20.reuse ;  /* 0x0000001311127223 */ /* 0x1c0fe20000008014 */
[----:B------:R-:W-:Y:S01]  /*34a0*/  FFMA.RM R19, R17, R19, R20 ;  /* 0x0000001311137223 */ /* 0x000fe20000004014 */
[----:B------:R-:W-:Y:S02]  /*34b0*/  IADD3 R17, PT, PT, R13, 0x20, RZ ;  /* 0x000000200d117810 */ /* 0x000fe40007ffe0ff */
[----:B------:R-:W-:Y:S02]  /*34c0*/  LOP3.LUT R15, R15, 0x7fffff, RZ, 0xc0, !PT ;  /* 0x007fffff0f0f7812 */ /* 0x000fe400078ec0ff */
[----:B------:R-:W-:Y:S02]  /*34d0*/  ISETP.NE.AND P2, PT, R13, RZ, PT ;  /* 0x000000ff0d00720c */ /* 0x000fe40003f45270 */
[----:B------:R-:W-:Y:S02]  /*34e0*/  LOP3.LUT R20, R15, 0x800000, RZ, 0xfc, !PT ;  /* 0x008000000f147812 */ /* 0x000fe400078efcff */
[----:B------:R-:W-:-:S02]  /*34f0*/  ISETP.NE.AND P1, PT, R13, RZ, PT ;  /* 0x000000ff0d00720c */ /* 0x000fc40003f25270 */
[----:B------:R-:W-:Y:S02]  /*3500*/  IADD3 R13, PT, PT, -R13, RZ, RZ ;  /* 0x000000ff0d0d7210 */ /* 0x000fe40007ffe1ff */
[----:B------:R-:W-:Y:S02]  /*3510*/  SHF.L.U32 R17, R20, R17, RZ ;  /* 0x0000001114117219 */ /* 0x000fe400000006ff */
[----:B------:R-:W-:Y:S02]  /*3520*/  FSETP.NEU.FTZ.AND P0, PT, R18, R19, PT ;  /* 0x000000131200720b */ /* 0x000fe40003f1d000 */
[----:B------:R-:W-:Y:S02]  /*3530*/  SEL R13, R13, RZ, P2 ;  /* 0x000000ff0d0d7207 */ /* 0x000fe40001000000 */
[----:B------:R-:W-:Y:S02]  /*3540*/  ISETP.NE.AND P1, PT, R17, RZ, P1 ;  /* 0x000000ff1100720c */ /* 0x000fe40000f25270 */
[----:B------:R-:W-:-:S02]  /*3550*/  SHF.R.U32.HI R20, RZ, R13, R20 ;  /* 0x0000000dff147219 */ /* 0x000fc40000011614 */
[----:B------:R-:W-:Y:S02]  /*3560*/  PLOP3.LUT P0, PT, P0, P1, PT, 0xf8, 0x8f ;  /* 0x00000000008f781c */ /* 0x000fe40000703f70 */
[----:B------:R-:W-:Y:S02]  /*3570*/  SHF.R.U32.HI R15, RZ, 0x1, R20 ;  /* 0x00000001ff0f7819 */ /* 0x000fe40000011614 */
[----:B------:R-:W-:-:S04]  /*3580*/  SEL R18, RZ, 0x1, !P0 ;  /* 0x00000001ff127807 */ /* 0x000fc80004000000 */
[----:B------:R-:W-:-:S04]  /*3590*/  LOP3.LUT R13, R18, 0x1, R15, 0xf8, !PT ;  /* 0x00000001120d7812 */ /* 0x000fc800078ef80f */
[----:B------:R-:W-:-:S04]  /*35a0*/  LOP3.LUT R20, R13, R20, RZ, 0xc0, !PT ;  /* 0x000000140d147212 */ /* 0x000fc800078ec0ff */
[----:B------:R-:W-:-:S04]  /*35b0*/  IADD3 R15, PT, PT, R15, R20, RZ ;  /* 0x000000140f0f7210 */ /* 0x000fc80007ffe0ff */
[----:B------:R-:W-:Y:S01]  /*35c0*/  LOP3.LUT R0, R15, R0, RZ, 0xfc, !PT ;  /* 0x000000000f007212 */ /* 0x000fe200078efcff */
[----:B------:R-:W-:Y:S06]  /*35d0*/  BRA `(.L_x_119) ;  /* 0x0000000000107947 */ /* 0x000fec0003800000 */
.L_x_118:
[----:B------:R-:W-:-:S04]  /*35e0*/  LOP3.LUT R0, R0, 0x80000000, RZ, 0xc0, !PT ;  /* 0x8000000000007812 */ /* 0x000fc800078ec0ff */
[----:B------:R-:W-:Y:S01]  /*35f0*/  LOP3.LUT R0, R0, 0x7f800000, RZ, 0xfc, !PT ;  /* 0x7f80000000007812 */ /* 0x000fe200078efcff */
[----:B------:R-:W-:Y:S06]  /*3600*/  BRA `(.L_x_119) ;  /* 0x0000000000047947 */ /* 0x000fec0003800000 */
.L_x_117:
[----:B------:R-:W-:-:S07]  /*3610*/  LEA R0, R15, R0, 0x17 ;  /* 0x000000000f007211 */ /* 0x000fce00078eb8ff */
.L_x_119:
[----:B------:R-:W-:Y:S05]  /*3620*/  BSYNC.RECONVERGENT B1 ;  /* 0x0000000000017941 */ /* 0x000fea0003800200 */
.L_x_116:
[----:B------:R-:W-:Y:S05]  /*3630*/  BRA `(.L_x_120) ;  /* 0x0000000000207947 */ /* 0x000fea0003800000 */
.L_x_115:
[----:B------:R-:W-:-:S04]  /*3640*/  LOP3.LUT R19, R19, 0x80000000, R21, 0x48, !PT ;  /* 0x8000000013137812 */ /* 0x000fc800078e4815 */
[----:B------:R-:W-:Y:S01]  /*3650*/  LOP3.LUT R0, R19, 0x7f800000, RZ, 0xfc, !PT ;  /* 0x7f80000013007812 */ /* 0x000fe200078efcff */
[----:B------:R-:W-:Y:S06]  /*3660*/  BRA `(.L_x_120) ;  /* 0x0000000000147947 */ /* 0x000fec0003800000 */
.L_x_114:
[----:B------:R-:W-:Y:S01]  /*3670*/  LOP3.LUT R0, R19, 0x80000000, R21, 0x48, !PT ;  /* 0x8000000013007812 */ /* 0x000fe200078e4815 */
[----:B------:R-:W-:Y:S06]  /*3680*/  BRA `(.L_x_120) ;  /* 0x00000000000c7947 */ /* 0x000fec0003800000 */
.L_x_113:
[----:B------:R-:W0:Y:S01]  /*3690*/  MUFU.RSQ R0, -QNAN ;  /* 0xffc0000000007908 */ /* 0x000e220000001400 */
[----:B------:R-:W-:Y:S05]  /*36a0*/  BRA `(.L_x_120) ;  /* 0x0000000000047947 */ /* 0x000fea0003800000 */
.L_x_112:
[----:B------:R-:W-:-:S07]  /*36b0*/  FADD.FTZ R0, R21, R19 ;  /* 0x0000001315007221 */ /* 0x000fce0000010000 */
.L_x_120:
[----:B------:R-:W-:Y:S05]  /*36c0*/  BSYNC.RECONVERGENT B0 ;  /* 0x0000000000007941 */ /* 0x000fea0003800200 */
.L_x_110:
[----:B------:R-:W-:Y:S01]  /*36d0*/  HFMA2 R19, -RZ, RZ, 0, 0 ;  /* 0x00000000ff137431 */ /* 0x000fe200000001ff */
[----:B------:R-:W-:-:S04]  /*36e0*/  MOV R18, R4 ;  /* 0x0000000400127202 */ /* 0x000fc80000000f00 */
[----:B0-----:R-:W-:Y:S05]  /*36f0*/  RET.REL.NODEC R18 `(_Z14cenergy_kernelPf4dim3ffi) ;  /* 0xffffffc812407950 */ /* 0x001fea0003c3ffff */
.L_x_121:
[----:B------:R-:W-:-:S00]  /*3700*/  BRA `(.L_x_121) ;  /* 0xfffffffc00fc7947 */ /* 0x000fc0000383ffff */
[----:B------:R-:W-:-:S00]  /*3710*/  NOP ;  /* 0x0000000000007918 */ /* 0x000fc00000000000 */
        /* <DEDUP_REMOVED lines=14> */
.L_x_123:


//--------------------- .nv.shared.reserved.0     --------------------------
	.section	.nv.shared.reserved.0,"aw",@nobits
	.weak		__nv_reservedSMEM_offset_0_alias
	.size		__nv_reservedSMEM_offset_0_alias, 0, 64
	.other		__nv_reservedSMEM_offset_0_alias,@"STO_CUDA_RESERVED_SHARED STV_DEFAULT"
__nv_reservedSMEM_offset_0_alias:
	.zero		0
	.zero		64


//--------------------- .nv.constant0._Z14cenergy_kernelPf4dim3ffi --------------------------
	.section	.nv.constant0._Z14cenergy_kernelPf4dim3ffi,"a",@progbits
	.sectionflags	@""
	.align	4
.nv.constant0._Z14cenergy_kernelPf4dim3ffi:
	.zero		928


//--------------------- SYMBOLS --------------------------

	.type		.nv.reservedSmem.offset0,@object
	.size		.nv.reservedSmem.offset0,0x4
